	.target	sm_90a

	.elftype	@"ET_EXEC"


//--------------------- .note.nv.tkinfo           --------------------------
	.section	.note.nv.tkinfo,"",@"SHT_NOTE"
	.sectionflags	@"SHF_NOTE_NV_TKINFO"
	.tkinfo
        /*0018*/ 	.word	0x00000002
        /*0030*/ 	.string	""
        /*0030*/ 	.string	"ptxas"
        /*0030*/ 	.string	"Cuda compilation tools, release 13.0, V13.0.88"
        /*0030*/ 	.string	"Build cuda_13.0.r13.0/compiler.36424714_0"
        /*0030*/ 	.string	"-arch sm_90a -m 64 "



//--------------------- .note.nv.cuinfo           --------------------------
	.section	.note.nv.cuinfo,"",@"SHT_NOTE"
	.sectionflags	@"SHF_NOTE_NV_CUINFO"
        /*0018*/ 	.short	0x0002
        /*001a*/ 	.short	0x005a
        /*001c*/ 	.short	0x0082
	.zero		2


//--------------------- .nv.info                  --------------------------
	.section	.nv.info,"",@"SHT_CUDA_INFO"
	.align	4


	//----- nvinfo : EIATTR_REGCOUNT
	.align		4
        /*0000*/ 	.byte	0x04, 0x2f
        /*0002*/ 	.short	(.L_15 - .L_14)
	.align		4
.L_14:
        /*0004*/ 	.word	index@(_ZN7cutlass13device_kernelINS_4gemm6kernel13GemmUniversalIN4cute5tupleIJiiiiEEENS1_10collective13CollectiveMmaINS1_34MainloopSm90TmaGmmaWarpSpecializedILi4ENS5_IJNS4_1CILi2EEESB_NSA_ILi1EEEEEENS1_35KernelTmaWarpSpecializedCooperativeEEENS5_IJNSA_ILi128EEENSA_ILi256EEESG_EEENS_10tfloat32_tENS5_IJlSC_lEEESJ_SK_NS4_8TiledMMAINS4_8MMA_AtomIJNS4_4SM904GMMA30MMA_64x256x8_F32TF32TF32_SS_TNILNSO_7ScaleInE1ELSQ_1EEEEEENS4_6LayoutINS5_IJSB_SC_SC_EEENS5_IJSC_NSA_ILi0EEESV_EEEEENS5_IJNS4_10UnderscoreESY_SY_EEEEENS4_23SM90_TMA_LOAD_MULTICASTENS4_14ComposedLayoutINS4_7SwizzleILi3ELi4ELi3EEENS4_18smem_ptr_flag_bitsILi32EEENST_INS5_IJNSA_ILi8EEENSA_ILi32EEEEEENS5_IJS18_SC_EEEEEEEvNS4_8identityES11_S1C_vS1D_EENS_8epilogue10collective6detail29Sm90TmaWarpSpecializedAdapterINS1G_15DefaultEpilogueISJ_SK_SK_NS1F_6thread17LinearCombinationISJ_Li1EffLNS1K_9ScaleType4KindE0ELNS_15FloatRoundStyleE2ESJ_EENS1_15EpilogueDefaultEEEEEvvEEEEvNT_6ParamsE)
        /*0008*/ 	.word	0x000000a8


	//----- nvinfo : EIATTR_FRAME_SIZE
	.align		4
.L_15:
        /*000c*/ 	.byte	0x04, 0x11
        /*000e*/ 	.short	(.L_17 - .L_16)
	.align		4
.L_16:
        /*0010*/ 	.word	index@(_ZN7cutlass13device_kernelINS_4gemm6kernel13GemmUniversalIN4cute5tupleIJiiiiEEENS1_10collective13CollectiveMmaINS1_34MainloopSm90TmaGmmaWarpSpecializedILi4ENS5_IJNS4_1CILi2EEESB_NSA_ILi1EEEEEENS1_35KernelTmaWarpSpecializedCooperativeEEENS5_IJNSA_ILi128EEENSA_ILi256EEESG_EEENS_10tfloat32_tENS5_IJlSC_lEEESJ_SK_NS4_8TiledMMAINS4_8MMA_AtomIJNS4_4SM904GMMA30MMA_64x256x8_F32TF32TF32_SS_TNILNSO_7ScaleInE1ELSQ_1EEEEEENS4_6LayoutINS5_IJSB_SC_SC_EEENS5_IJSC_NSA_ILi0EEESV_EEEEENS5_IJNS4_10UnderscoreESY_SY_EEEEENS4_23SM90_TMA_LOAD_MULTICASTENS4_14ComposedLayoutINS4_7SwizzleILi3ELi4ELi3EEENS4_18smem_ptr_flag_bitsILi32EEENST_INS5_IJNSA_ILi8EEENSA_ILi32EEEEEENS5_IJS18_SC_EEEEEEEvNS4_8identityES11_S1C_vS1D_EENS_8epilogue10collective6detail29Sm90TmaWarpSpecializedAdapterINS1G_15DefaultEpilogueISJ_SK_SK_NS1F_6thread17LinearCombinationISJ_Li1EffLNS1K_9ScaleType4KindE0ELNS_15FloatRoundStyleE2ESJ_EENS1_15EpilogueDefaultEEEEEvvEEEEvNT_6ParamsE)
        /*0014*/ 	.word	0x00000000


	//----- nvinfo : EIATTR_MIN_STACK_SIZE
	.align		4
.L_17:
        /*0018*/ 	.byte	0x04, 0x12
        /*001a*/ 	.short	(.L_19 - .L_18)
	.align		4
.L_18:
        /*001c*/ 	.word	index@(_ZN7cutlass13device_kernelINS_4gemm6kernel13GemmUniversalIN4cute5tupleIJiiiiEEENS1_10collective13CollectiveMmaINS1_34MainloopSm90TmaGmmaWarpSpecializedILi4ENS5_IJNS4_1CILi2EEESB_NSA_ILi1EEEEEENS1_35KernelTmaWarpSpecializedCooperativeEEENS5_IJNSA_ILi128EEENSA_ILi256EEESG_EEENS_10tfloat32_tENS5_IJlSC_lEEESJ_SK_NS4_8TiledMMAINS4_8MMA_AtomIJNS4_4SM904GMMA30MMA_64x256x8_F32TF32TF32_SS_TNILNSO_7ScaleInE1ELSQ_1EEEEEENS4_6LayoutINS5_IJSB_SC_SC_EEENS5_IJSC_NSA_ILi0EEESV_EEEEENS5_IJNS4_10UnderscoreESY_SY_EEEEENS4_23SM90_TMA_LOAD_MULTICASTENS4_14ComposedLayoutINS4_7SwizzleILi3ELi4ELi3EEENS4_18smem_ptr_flag_bitsILi32EEENST_INS5_IJNSA_ILi8EEENSA_ILi32EEEEEENS5_IJS18_SC_EEEEEEEvNS4_8identityES11_S1C_vS1D_EENS_8epilogue10collective6detail29Sm90TmaWarpSpecializedAdapterINS1G_15DefaultEpilogueISJ_SK_SK_NS1F_6thread17LinearCombinationISJ_Li1EffLNS1K_9ScaleType4KindE0ELNS_15FloatRoundStyleE2ESJ_EENS1_15EpilogueDefaultEEEEEvvEEEEvNT_6ParamsE)
        /*0020*/ 	.word	0x00000000
.L_19:


//--------------------- .nv.compat                --------------------------
	.section	.nv.compat,"",@"SHT_CUDA_COMPAT_INFO"
	.align	4
        /*0000*/ 	.byte	0x02, 0x09, 0x01, 0x00, 0x02, 0x02, 0x04, 0x00, 0x02, 0x05, 0x05, 0x00, 0x03, 0x07, 0x01, 0x01
        /*0010*/ 	.byte	0x02, 0x03, 0x01, 0x00, 0x02, 0x06, 0x01, 0x00, 0x04, 0x0b, 0x08, 0x00, 0x00, 0x00, 0x00, 0x00
        /*0020*/ 	.byte	0x00, 0x00, 0x00, 0x00


//--------------------- .nv.info._ZN7cutlass13device_kernelINS_4gemm6kernel13GemmUniversalIN4cute5tupleIJiiiiEEENS1_10collective13CollectiveMmaINS1_34MainloopSm90TmaGmmaWarpSpecializedILi4ENS5_IJNS4_1CILi2EEESB_NSA_ILi1EEEEEENS1_35KernelTmaWarpSpecializedCooperativeEEENS5_IJNSA_ILi128EEENSA_ILi256EEESG_EEENS_10tfloat32_tENS5_IJlSC_lEEESJ_SK_NS4_8TiledMMAINS4_8MMA_AtomIJNS4_4SM904GMMA30MMA_64x256x8_F32TF32TF32_SS_TNILNSO_7ScaleInE1ELSQ_1EEEEEENS4_6LayoutINS5_IJSB_SC_SC_EEENS5_IJSC_NSA_ILi0EEESV_EEEEENS5_IJNS4_10UnderscoreESY_SY_EEEEENS4_23SM90_TMA_LOAD_MULTICASTENS4_14ComposedLayoutINS4_7SwizzleILi3ELi4ELi3EEENS4_18smem_ptr_flag_bitsILi32EEENST_INS5_IJNSA_ILi8EEENSA_ILi32EEEEEENS5_IJS18_SC_EEEEEEEvNS4_8identityES11_S1C_vS1D_EENS_8epilogue10collective6detail29Sm90TmaWarpSpecializedAdapterINS1G_15DefaultEpilogueISJ_SK_SK_NS1F_6thread17LinearCombinationISJ_Li1EffLNS1K_9ScaleType4KindE0ELNS_15FloatRoundStyleE2ESJ_EENS1_15EpilogueDefaultEEEEEvvEEEEvNT_6ParamsE --------------------------
	.section	.nv.info._ZN7cutlass13device_kernelINS_4gemm6kernel13GemmUniversalIN4cute5tupleIJiiiiEEENS1_10collective13CollectiveMmaINS1_34MainloopSm90TmaGmmaWarpSpecializedILi4ENS5_IJNS4_1CILi2EEESB_NSA_ILi1EEEEEENS1_35KernelTmaWarpSpecializedCooperativeEEENS5_IJNSA_ILi128EEENSA_ILi256EEESG_EEENS_10tfloat32_tENS5_IJlSC_lEEESJ_SK_NS4_8TiledMMAINS4_8MMA_AtomIJNS4_4SM904GMMA30MMA_64x256x8_F32TF32TF32_SS_TNILNSO_7ScaleInE1ELSQ_1EEEEEENS4_6LayoutINS5_IJSB_SC_SC_EEENS5_IJSC_NSA_ILi0EEESV_EEEEENS5_IJNS4_10UnderscoreESY_SY_EEEEENS4_23SM90_TMA_LOAD_MULTICASTENS4_14ComposedLayoutINS4_7SwizzleILi3ELi4ELi3EEENS4_18smem_ptr_flag_bitsILi32EEENST_INS5_IJNSA_ILi8EEENSA_ILi32EEEEEENS5_IJS18_SC_EEEEEEEvNS4_8identityES11_S1C_vS1D_EENS_8epilogue10collective6detail29Sm90TmaWarpSpecializedAdapterINS1G_15DefaultEpilogueISJ_SK_SK_NS1F_6thread17LinearCombinationISJ_Li1EffLNS1K_9ScaleType4KindE0ELNS_15FloatRoundStyleE2ESJ_EENS1_15EpilogueDefaultEEEEEvvEEEEvNT_6ParamsE,"",@"SHT_CUDA_INFO"
	.sectionflags	@""
	.align	4


	//----- nvinfo : EIATTR_CUDA_API_VERSION
	.align		4
        /*0000*/ 	.byte	0x04, 0x37
        /*0002*/ 	.short	(.L_21 - .L_20)
.L_20:
        /*0004*/ 	.word	0x00000082


	//----- nvinfo : EIATTR_KPARAM_INFO
	.align		4
.L_21:
        /*0008*/ 	.byte	0x04, 0x17
        /*000a*/ 	.short	(.L_23 - .L_22)
.L_22:
        /*000c*/ 	.word	0x00000000
        /*0010*/ 	.short	0x0000
        /*0012*/ 	.short	0x0070
        /*0014*/ 	.byte	0x00, 0xf0, 0x01, 0x10


	//----- nvinfo : EIATTR_SPARSE_MMA_MASK
	.align		4
.L_23:
        /*0018*/ 	.byte	0x03, 0x50
        /*001a*/ 	.short	0x0000


	//----- nvinfo : EIATTR_MAXREG_COUNT
	.align		4
        /*001c*/ 	.byte	0x03, 0x1b
        /*001e*/ 	.short	0x00a8


	//----- nvinfo : EIATTR_NUM_BARRIERS
	.align		4
        /*0020*/ 	.byte	0x02, 0x4c
        /*0022*/ 	.byte	0x01
	.zero		1


	//----- nvinfo : EIATTR_EXTERNS
	.align		4
        /*0024*/ 	.byte	0x04, 0x0f
        /*0026*/ 	.short	(.L_25 - .L_24)


	//   ....[0]....
	.align		4
.L_24:
        /*0028*/ 	.word	index@(__assertfail)


	//----- nvinfo : EIATTR_MERCURY_ISA_VERSION
	.align		4
.L_25:
        /*002c*/ 	.byte	0x03, 0x5f
        /*002e*/ 	.short	0x0101


	//----- nvinfo : EIATTR_INT_WARP_WIDE_INSTR_OFFSETS
	.align		4
        /*0030*/ 	.byte	0x04, 0x31
        /*0032*/ 	.short	(.L_27 - .L_26)


	//   ....[0]....
.L_26:
        /*0034*/ 	.word	0x00000480


	//   ....[1]....
        /*0038*/ 	.word	0x000004b0


	//   ....[2]....
        /*003c*/ 	.word	0x00000670


	//   ....[3]....
        /*0040*/ 	.word	0x00002900


	//----- nvinfo : EIATTR_COOP_GROUP_MASK_REGIDS
	.align		4
.L_27:
        /*0044*/ 	.byte	0x04, 0x29
        /*0046*/ 	.short	(.L_29 - .L_28)


	//   ....[0]....
.L_28:
        /*0048*/ 	.word	0xffffffff


	//   ....[1]....
        /*004c*/ 	.word	0xffffffff


	//   ....[2]....
        /*0050*/ 	.word	0xffffffff


	//   ....[3]....
        /*0054*/ 	.word	0xffffffff


	//   ....[4]....
        /*0058*/ 	.word	0xffffffff


	//   ....[5]....
        /*005c*/ 	.word	0xffffffff


	//----- nvinfo : EIATTR_COOP_GROUP_INSTR_OFFSETS
	.align		4
.L_29:
        /*0060*/ 	.byte	0x04, 0x28
        /*0062*/ 	.short	(.L_31 - .L_30)


	//   ....[0]....
.L_30:
        /*0064*/ 	.word	0x00000060


	//   ....[1]....
        /*0068*/ 	.word	0x00000070


	//   ....[2]....
        /*006c*/ 	.word	0x00000130


	//   ....[3]....
        /*0070*/ 	.word	0x000002d0


	//   ....[4]....
        /*0074*/ 	.word	0x000007f0


	//   ....[5]....
        /*0078*/ 	.word	0x00001240


	//----- nvinfo : EIATTR_REG_RECONFIG
	.align		4
.L_31:
        /*007c*/ 	.byte	0x01, 0x54
	.zero		2


	//----- nvinfo : EIATTR_SYSCALL_OFFSETS
	.align		4
        /*0080*/ 	.byte	0x04, 0x46
        /*0082*/ 	.short	(.L_33 - .L_32)


	//   ....[0]....
.L_32:
        /*0084*/ 	.word	0x00001400


	//----- nvinfo : EIATTR_MBARRIER_INSTR_OFFSETS
	.align		4
.L_33:
        /*0088*/ 	.byte	0x04, 0x39
        /*008a*/ 	.short	(.L_35 - .L_34)


	//   ....[0]....
.L_34:
        /*008c*/ 	.word	0x00000230
        /*0090*/ 	.word	0x000000ff
        /*0094*/ 	.word	0x00000000
        /*0098*/ 	.short	0x0100
        /*009a*/ 	.byte	0x08
	.zero		1


	//   ....[1]....
        /*009c*/ 	.word	0x00000240
        /*00a0*/ 	.word	0x000000ff
        /*00a4*/ 	.word	0x00000020
        /*00a8*/ 	.short	0x0100
        /*00aa*/ 	.byte	0x08
	.zero		1


	//   ....[2]....
        /*00ac*/ 	.word	0x00000250
        /*00b0*/ 	.word	0x000000ff
        /*00b4*/ 	.word	0x00000008
        /*00b8*/ 	.short	0x0100
        /*00ba*/ 	.byte	0x08
	.zero		1


	//   ....[3]....
        /*00bc*/ 	.word	0x00000260
        /*00c0*/ 	.word	0x000000ff
        /*00c4*/ 	.word	0x00000028
        /*00c8*/ 	.short	0x0100
        /*00ca*/ 	.byte	0x08
	.zero		1


	//   ....[4]....
        /*00cc*/ 	.word	0x00000270
        /*00d0*/ 	.word	0x000000ff
        /*00d4*/ 	.word	0x00000010
        /*00d8*/ 	.short	0x0100
        /*00da*/ 	.byte	0x08
	.zero		1


	//   ....[5]....
        /*00dc*/ 	.word	0x00000280
        /*00e0*/ 	.word	0x000000ff
        /*00e4*/ 	.word	0x00000030
        /*00e8*/ 	.short	0x0100
        /*00ea*/ 	.byte	0x08
	.zero		1


	//   ....[6]....
        /*00ec*/ 	.word	0x00000290
        /*00f0*/ 	.word	0x000000ff
        /*00f4*/ 	.word	0x00000018
        /*00f8*/ 	.short	0x0100
        /*00fa*/ 	.byte	0x08
	.zero		1


	//   ....[7]....
        /*00fc*/ 	.word	0x000002a0
        /*0100*/ 	.word	0x000000ff
        /*0104*/ 	.word	0x00000038
        /*0108*/ 	.short	0x0100
        /*010a*/ 	.byte	0x08
	.zero		1


	//   ....[8]....
        /*010c*/ 	.word	0x000006f0
        /*0110*/ 	.word	0x000000ff
        /*0114*/ 	.word	0x00000050
        /*0118*/ 	.short	0x0100
        /*011a*/ 	.byte	0x06
	.zero		1


	//   ....[9]....
        /*011c*/ 	.word	0x00000780
        /*0120*/ 	.word	0x000000ff
        /*0124*/ 	.word	0x00000058
        /*0128*/ 	.short	0x0100
        /*012a*/ 	.byte	0x06
	.zero		1


	//   ....[10]....
        /*012c*/ 	.word	0x000014c0
        /*0130*/ 	.word	0x00000003
        /*0134*/ 	.word	0x00000000
        /*0138*/ 	.short	0x010a
        /*013a*/ 	.byte	0x3f
	.zero		1


	//   ....[11]....
        /*013c*/ 	.word	0x00001500
        /*0140*/ 	.word	0x00000003
        /*0144*/ 	.word	0x00000000
        /*0148*/ 	.short	0x010a
        /*014a*/ 	.byte	0x3f
	.zero		1


	//   ....[12]....
        /*014c*/ 	.word	0x00001ef0
        /*0150*/ 	.word	0x00000005
        /*0154*/ 	.word	0x00000000
        /*0158*/ 	.short	0x010a
        /*015a*/ 	.byte	0x3f
	.zero		1


	//   ....[13]....
        /*015c*/ 	.word	0x00001f30
        /*0160*/ 	.word	0x00000005
        /*0164*/ 	.word	0x00000000
        /*0168*/ 	.short	0x010a
        /*016a*/ 	.byte	0x3f
	.zero		1


	//   ....[14]....
        /*016c*/ 	.word	0x000027a0
        /*0170*/ 	.word	0x00000005
        /*0174*/ 	.word	0x00000000
        /*0178*/ 	.short	0x0101
        /*017a*/ 	.byte	0x3f
	.zero		1


	//   ....[15]....
        /*017c*/ 	.word	0x00002980
        /*0180*/ 	.word	0x00000003
        /*0184*/ 	.word	0x00000000
        /*0188*/ 	.short	0x0101
        /*018a*/ 	.byte	0x3f
	.zero		1


	//   ....[16]....
        /*018c*/ 	.word	0x0000b850
        /*0190*/ 	.word	0x00000014
        /*0194*/ 	.word	0x00000020
        /*0198*/ 	.short	0x010a
        /*019a*/ 	.byte	0x3f
	.zero		1


	//   ....[17]....
        /*019c*/ 	.word	0x0000be50
        /*01a0*/ 	.word	0x00000004
        /*01a4*/ 	.word	0x00000058
        /*01a8*/ 	.short	0x0101
        /*01aa*/ 	.byte	0x3f
	.zero		1


	//   ....[18]....
        /*01ac*/ 	.word	0x0000c560
        /*01b0*/ 	.word	0x00000005
        /*01b4*/ 	.word	0x00000000
        /*01b8*/ 	.short	0x010a
        /*01ba*/ 	.byte	0x3f
	.zero		1


	//   ....[19]....
        /*01bc*/ 	.word	0x0000c5e0
        /*01c0*/ 	.word	0x00000007
        /*01c4*/ 	.word	0x00000000
        /*01c8*/ 	.short	0x010a
        /*01ca*/ 	.byte	0x3f
	.zero		1


	//   ....[20]....
        /*01cc*/ 	.word	0x0000c670
        /*01d0*/ 	.word	0x00000006
        /*01d4*/ 	.word	0x00000000
        /*01d8*/ 	.short	0x010a
        /*01da*/ 	.byte	0x3f
	.zero		1


	//   ....[21]....
        /*01dc*/ 	.word	0x0000c700
        /*01e0*/ 	.word	0x00000003
        /*01e4*/ 	.word	0x00000000
        /*01e8*/ 	.short	0x010a
        /*01ea*/ 	.byte	0x3f
	.zero		1


	//   ....[22]....
        /*01ec*/ 	.word	0x0000c760
        /*01f0*/ 	.word	0x00000003
        /*01f4*/ 	.word	0x00000000
        /*01f8*/ 	.short	0x010a
        /*01fa*/ 	.byte	0x3f
	.zero		1


	//   ....[23]....
        /*01fc*/ 	.word	0x0000c7b0
        /*0200*/ 	.word	0x00000005
        /*0204*/ 	.word	0x00000000
        /*0208*/ 	.short	0x010a
        /*020a*/ 	.byte	0x3f
	.zero		1


	//   ....[24]....
        /*020c*/ 	.word	0x0000c880
        /*0210*/ 	.word	0x00000014
        /*0214*/ 	.word	0x00000020
        /*0218*/ 	.short	0x010a
        /*021a*/ 	.byte	0x3f
	.zero		1


	//   ....[25]....
        /*021c*/ 	.word	0x0000c950
        /*0220*/ 	.word	0x00000005
        /*0224*/ 	.word	0x00000000
        /*0228*/ 	.short	0x010a
        /*022a*/ 	.byte	0x3f
	.zero		1


	//   ....[26]....
        /*022c*/ 	.word	0x0000c9a0
        /*0230*/ 	.word	0x00000007
        /*0234*/ 	.word	0x00000000
        /*0238*/ 	.short	0x010a
        /*023a*/ 	.byte	0x3f
	.zero		1


	//   ....[27]....
        /*023c*/ 	.word	0x0000c9f0
        /*0240*/ 	.word	0x00000006
        /*0244*/ 	.word	0x00000000
        /*0248*/ 	.short	0x010a
        /*024a*/ 	.byte	0x3f
	.zero		1


	//----- nvinfo : EIATTR_NUM_MBARRIERS
	.align		4
.L_35:
        /*024c*/ 	.byte	0x03, 0x38
        /*024e*/ 	.short	0x000a


	//----- nvinfo : EIATTR_EXIT_INSTR_OFFSETS
	.align		4
        /*0250*/ 	.byte	0x04, 0x1c
        /*0252*/ 	.short	(.L_37 - .L_36)


	//   ....[0]....
.L_36:
        /*0254*/ 	.word	0x00000950


	//   ....[1]....
        /*0258*/ 	.word	0x00001170


	//   ....[2]....
        /*025c*/ 	.word	0x0000ae80


	//   ....[3]....
        /*0260*/ 	.word	0x0000b3e0


	//   ....[4]....
        /*0264*/ 	.word	0x0000c750


	//----- nvinfo : EIATTR_MAX_THREADS
	.align		4
.L_37:
        /*0268*/ 	.byte	0x04, 0x05
        /*026a*/ 	.short	(.L_39 - .L_38)
.L_38:
        /*026c*/ 	.word	0x00000180
        /*0270*/ 	.word	0x00000001
        /*0274*/ 	.word	0x00000001


	//----- nvinfo : EIATTR_CRS_STACK_SIZE
	.align		4
.L_39:
        /*0278*/ 	.byte	0x04, 0x1e
        /*027a*/ 	.short	(.L_41 - .L_40)
.L_40:
        /*027c*/ 	.word	0x00000000


	//----- nvinfo : EIATTR_CBANK_PARAM_SIZE
	.align		4
.L_41:
        /*0280*/ 	.byte	0x03, 0x19
        /*0282*/ 	.short	0x0470


	//----- nvinfo : EIATTR_PARAM_CBANK
	.align		4
        /*0284*/ 	.byte	0x04, 0x0a
        /*0286*/ 	.short	(.L_43 - .L_42)
	.align		4
.L_42:
        /*0288*/ 	.word	index@(.nv.constant0._ZN7cutlass13device_kernelINS_4gemm6kernel13GemmUniversalIN4cute5tupleIJiiiiEEENS1_10collective13CollectiveMmaINS1_34MainloopSm90TmaGmmaWarpSpecializedILi4ENS5_IJNS4_1CILi2EEESB_NSA_ILi1EEEEEENS1_35KernelTmaWarpSpecializedCooperativeEEENS5_IJNSA_ILi128EEENSA_ILi256EEESG_EEENS_10tfloat32_tENS5_IJlSC_lEEESJ_SK_NS4_8TiledMMAINS4_8MMA_AtomIJNS4_4SM904GMMA30MMA_64x256x8_F32TF32TF32_SS_TNILNSO_7ScaleInE1ELSQ_1EEEEEENS4_6LayoutINS5_IJSB_SC_SC_EEENS5_IJSC_NSA_ILi0EEESV_EEEEENS5_IJNS4_10UnderscoreESY_SY_EEEEENS4_23SM90_TMA_LOAD_MULTICASTENS4_14ComposedLayoutINS4_7SwizzleILi3ELi4ELi3EEENS4_18smem_ptr_flag_bitsILi32EEENST_INS5_IJNSA_ILi8EEENSA_ILi32EEEEEENS5_IJS18_SC_EEEEEEEvNS4_8identityES11_S1C_vS1D_EENS_8epilogue10collective6detail29Sm90TmaWarpSpecializedAdapterINS1G_15DefaultEpilogueISJ_SK_SK_NS1F_6thread17LinearCombinationISJ_Li1EffLNS1K_9ScaleType4KindE0ELNS_15FloatRoundStyleE2ESJ_EENS1_15EpilogueDefaultEEEEEvvEEEEvNT_6ParamsE)
        /*028c*/ 	.short	0x0210
        /*028e*/ 	.short	0x0470


	//----- nvinfo : EIATTR_SW_WAR
	.align		4
.L_43:
        /*0290*/ 	.byte	0x04, 0x36
        /*0292*/ 	.short	(.L_45 - .L_44)
.L_44:
        /*0294*/ 	.word	0x00000008
.L_45:


//--------------------- .nv.callgraph             --------------------------
	.section	.nv.callgraph,"",@"SHT_CUDA_CALLGRAPH"
	.align	4
	.sectionentsize	8
	.align		4
        /*0000*/ 	.word	0x00000000
	.align		4
        /*0004*/ 	.word	0xffffffff
	.align		4
        /*0008*/ 	.word	index@(_ZN7cutlass13device_kernelINS_4gemm6kernel13GemmUniversalIN4cute5tupleIJiiiiEEENS1_10collective13CollectiveMmaINS1_34MainloopSm90TmaGmmaWarpSpecializedILi4ENS5_IJNS4_1CILi2EEESB_NSA_ILi1EEEEEENS1_35KernelTmaWarpSpecializedCooperativeEEENS5_IJNSA_ILi128EEENSA_ILi256EEESG_EEENS_10tfloat32_tENS5_IJlSC_lEEESJ_SK_NS4_8TiledMMAINS4_8MMA_AtomIJNS4_4SM904GMMA30MMA_64x256x8_F32TF32TF32_SS_TNILNSO_7ScaleInE1ELSQ_1EEEEEENS4_6LayoutINS5_IJSB_SC_SC_EEENS5_IJSC_NSA_ILi0EEESV_EEEEENS5_IJNS4_10UnderscoreESY_SY_EEEEENS4_23SM90_TMA_LOAD_MULTICASTENS4_14ComposedLayoutINS4_7SwizzleILi3ELi4ELi3EEENS4_18smem_ptr_flag_bitsILi32EEENST_INS5_IJNSA_ILi8EEENSA_ILi32EEEEEENS5_IJS18_SC_EEEEEEEvNS4_8identityES11_S1C_vS1D_EENS_8epilogue10collective6detail29Sm90TmaWarpSpecializedAdapterINS1G_15DefaultEpilogueISJ_SK_SK_NS1F_6thread17LinearCombinationISJ_Li1EffLNS1K_9ScaleType4KindE0ELNS_15FloatRoundStyleE2ESJ_EENS1_15EpilogueDefaultEEEEEvvEEEEvNT_6ParamsE)
	.align		4
        /*000c*/ 	.word	index@(__assertfail)
	.align		4
        /*0010*/ 	.word	0x00000000
	.align		4
        /*0014*/ 	.word	0xfffffffe
	.align		4
        /*0018*/ 	.word	0x00000000
	.align		4
        /*001c*/ 	.word	0xfffffffd
	.align		4
        /*0020*/ 	.word	0x00000000
	.align		4
        /*0024*/ 	.word	0xfffffffc


//--------------------- .nv.constant4             --------------------------
	.section	.nv.constant4,"a",@progbits
	.align	8
	.align		8
.nv.constant4:
        /*0000*/ 	.dword	__assertfail
	.align		8
        /*0008*/ 	.dword	__unnamed_1
	.align		8
        /*0010*/ 	.dword	_ZN39_INTERNAL_daed8699_4_k_cu_e86ed493_71774cuda3std3__45__cpo5beginE
	.align		8
        /*0018*/ 	.dword	_ZN39_INTERNAL_daed8699_4_k_cu_e86ed493_71774cuda3std3__45__cpo3endE
	.align		8
        /*0020*/ 	.dword	_ZN39_INTERNAL_daed8699_4_k_cu_e86ed493_71774cuda3std3__45__cpo6cbeginE
	.align		8
        /*0028*/ 	.dword	_ZN39_INTERNAL_daed8699_4_k_cu_e86ed493_71774cuda3std3__45__cpo4cendE
	.align		8
        /*0030*/ 	.dword	_ZN39_INTERNAL_daed8699_4_k_cu_e86ed493_71774cuda3std3__441_GLOBAL__N__daed8699_4_k_cu_e86ed493_71776ignoreE
	.align		8
        /*0038*/ 	.dword	_ZN39_INTERNAL_daed8699_4_k_cu_e86ed493_71774cuda3std3__419piecewise_constructE
	.align		8
        /*0040*/ 	.dword	_ZN39_INTERNAL_daed8699_4_k_cu_e86ed493_71774cuda3std3__48in_placeE
	.align		8
        /*0048*/ 	.dword	_ZN39_INTERNAL_daed8699_4_k_cu_e86ed493_71774cuda3std6ranges3__45__cpo4swapE
	.align		8
        /*0050*/ 	.dword	_ZN39_INTERNAL_daed8699_4_k_cu_e86ed493_71774cuda3std6ranges3__45__cpo9iter_moveE
	.align		8
        /*0058*/ 	.dword	_ZN39_INTERNAL_daed8699_4_k_cu_e86ed493_71774cute7productE
	.align		8
        /*0060*/ 	.dword	_ZN39_INTERNAL_daed8699_4_k_cu_e86ed493_71774cute1_E
	.align		8
        /*0068*/ 	.dword	$str$22
	.align		8
        /*0070*/ 	.dword	$str$23


//--------------------- .text._ZN7cutlass13device_kernelINS_4gemm6kernel13GemmUniversalIN4cute5tupleIJiiiiEEENS1_10collective13CollectiveMmaINS1_34MainloopSm90TmaGmmaWarpSpecializedILi4ENS5_IJNS4_1CILi2EEESB_NSA_ILi1EEEEEENS1_35KernelTmaWarpSpecializedCooperativeEEENS5_IJNSA_ILi128EEENSA_ILi256EEESG_EEENS_10tfloat32_tENS5_IJlSC_lEEESJ_SK_NS4_8TiledMMAINS4_8MMA_AtomIJNS4_4SM904GMMA30MMA_64x256x8_F32TF32TF32_SS_TNILNSO_7ScaleInE1ELSQ_1EEEEEENS4_6LayoutINS5_IJSB_SC_SC_EEENS5_IJSC_NSA_ILi0EEESV_EEEEENS5_IJNS4_10UnderscoreESY_SY_EEEEENS4_23SM90_TMA_LOAD_MULTICASTENS4_14ComposedLayoutINS4_7SwizzleILi3ELi4ELi3EEENS4_18smem_ptr_flag_bitsILi32EEENST_INS5_IJNSA_ILi8EEENSA_ILi32EEEEEENS5_IJS18_SC_EEEEEEEvNS4_8identityES11_S1C_vS1D_EENS_8epilogue10collective6detail29Sm90TmaWarpSpecializedAdapterINS1G_15DefaultEpilogueISJ_SK_SK_NS1F_6thread17LinearCombinationISJ_Li1EffLNS1K_9ScaleType4KindE0ELNS_15FloatRoundStyleE2ESJ_EENS1_15EpilogueDefaultEEEEEvvEEEEvNT_6ParamsE --------------------------
	.section	.text._ZN7cutlass13device_kernelINS_4gemm6kernel13GemmUniversalIN4cute5tupleIJiiiiEEENS1_10collective13CollectiveMmaINS1_34MainloopSm90TmaGmmaWarpSpecializedILi4ENS5_IJNS4_1CILi2EEESB_NSA_ILi1EEEEEENS1_35KernelTmaWarpSpecializedCooperativeEEENS5_IJNSA_ILi128EEENSA_ILi256EEESG_EEENS_10tfloat32_tENS5_IJlSC_lEEESJ_SK_NS4_8TiledMMAINS4_8MMA_AtomIJNS4_4SM904GMMA30MMA_64x256x8_F32TF32TF32_SS_TNILNSO_7ScaleInE1ELSQ_1EEEEEENS4_6LayoutINS5_IJSB_SC_SC_EEENS5_IJSC_NSA_ILi0EEESV_EEEEENS5_IJNS4_10UnderscoreESY_SY_EEEEENS4_23SM90_TMA_LOAD_MULTICASTENS4_14ComposedLayoutINS4_7SwizzleILi3ELi4ELi3EEENS4_18smem_ptr_flag_bitsILi32EEENST_INS5_IJNSA_ILi8EEENSA_ILi32EEEEEENS5_IJS18_SC_EEEEEEEvNS4_8identityES11_S1C_vS1D_EENS_8epilogue10collective6detail29Sm90TmaWarpSpecializedAdapterINS1G_15DefaultEpilogueISJ_SK_SK_NS1F_6thread17LinearCombinationISJ_Li1EffLNS1K_9ScaleType4KindE0ELNS_15FloatRoundStyleE2ESJ_EENS1_15EpilogueDefaultEEEEEvvEEEEvNT_6ParamsE,"ax",@progbits
	.align	128
.text._ZN7cutlass13device_kernelINS_4gemm6kernel13GemmUniversalIN4cute5tupleIJiiiiEEENS1_10collective13CollectiveMmaINS1_34MainloopSm90TmaGmmaWarpSpecializedILi4ENS5_IJNS4_1CILi2EEESB_NSA_ILi1EEEEEENS1_35KernelTmaWarpSpecializedCooperativeEEENS5_IJNSA_ILi128EEENSA_ILi256EEESG_EEENS_10tfloat32_tENS5_IJlSC_lEEESJ_SK_NS4_8TiledMMAINS4_8MMA_AtomIJNS4_4SM904GMMA30MMA_64x256x8_F32TF32TF32_SS_TNILNSO_7ScaleInE1ELSQ_1EEEEEENS4_6LayoutINS5_IJSB_SC_SC_EEENS5_IJSC_NSA_ILi0EEESV_EEEEENS5_IJNS4_10UnderscoreESY_SY_EEEEENS4_23SM90_TMA_LOAD_MULTICASTENS4_14ComposedLayoutINS4_7SwizzleILi3ELi4ELi3EEENS4_18smem_ptr_flag_bitsILi32EEENST_INS5_IJNSA_ILi8EEENSA_ILi32EEEEEENS5_IJS18_SC_EEEEEEEvNS4_8identityES11_S1C_vS1D_EENS_8epilogue10collective6detail29Sm90TmaWarpSpecializedAdapterINS1G_15DefaultEpilogueISJ_SK_SK_NS1F_6thread17LinearCombinationISJ_Li1EffLNS1K_9ScaleType4KindE0ELNS_15FloatRoundStyleE2ESJ_EENS1_15EpilogueDefaultEEEEEvvEEEEvNT_6ParamsE:
        .type           _ZN7cutlass13device_kernelINS_4gemm6kernel13GemmUniversalIN4cute5tupleIJiiiiEEENS1_10collective13CollectiveMmaINS1_34MainloopSm90TmaGmmaWarpSpecializedILi4ENS5_IJNS4_1CILi2EEESB_NSA_ILi1EEEEEENS1_35KernelTmaWarpSpecializedCooperativeEEENS5_IJNSA_ILi128EEENSA_ILi256EEESG_EEENS_10tfloat32_tENS5_IJlSC_lEEESJ_SK_NS4_8TiledMMAINS4_8MMA_AtomIJNS4_4SM904GMMA30MMA_64x256x8_F32TF32TF32_SS_TNILNSO_7ScaleInE1ELSQ_1EEEEEENS4_6LayoutINS5_IJSB_SC_SC_EEENS5_IJSC_NSA_ILi0EEESV_EEEEENS5_IJNS4_10UnderscoreESY_SY_EEEEENS4_23SM90_TMA_LOAD_MULTICASTENS4_14ComposedLayoutINS4_7SwizzleILi3ELi4ELi3EEENS4_18smem_ptr_flag_bitsILi32EEENST_INS5_IJNSA_ILi8EEENSA_ILi32EEEEEENS5_IJS18_SC_EEEEEEEvNS4_8identityES11_S1C_vS1D_EENS_8epilogue10collective6detail29Sm90TmaWarpSpecializedAdapterINS1G_15DefaultEpilogueISJ_SK_SK_NS1F_6thread17LinearCombinationISJ_Li1EffLNS1K_9ScaleType4KindE0ELNS_15FloatRoundStyleE2ESJ_EENS1_15EpilogueDefaultEEEEEvvEEEEvNT_6ParamsE,@function
        .size           _ZN7cutlass13device_kernelINS_4gemm6kernel13GemmUniversalIN4cute5tupleIJiiiiEEENS1_10collective13CollectiveMmaINS1_34MainloopSm90TmaGmmaWarpSpecializedILi4ENS5_IJNS4_1CILi2EEESB_NSA_ILi1EEEEEENS1_35KernelTmaWarpSpecializedCooperativeEEENS5_IJNSA_ILi128EEENSA_ILi256EEESG_EEENS_10tfloat32_tENS5_IJlSC_lEEESJ_SK_NS4_8TiledMMAINS4_8MMA_AtomIJNS4_4SM904GMMA30MMA_64x256x8_F32TF32TF32_SS_TNILNSO_7ScaleInE1ELSQ_1EEEEEENS4_6LayoutINS5_IJSB_SC_SC_EEENS5_IJSC_NSA_ILi0EEESV_EEEEENS5_IJNS4_10UnderscoreESY_SY_EEEEENS4_23SM90_TMA_LOAD_MULTICASTENS4_14ComposedLayoutINS4_7SwizzleILi3ELi4ELi3EEENS4_18smem_ptr_flag_bitsILi32EEENST_INS5_IJNSA_ILi8EEENSA_ILi32EEEEEENS5_IJS18_SC_EEEEEEEvNS4_8identityES11_S1C_vS1D_EENS_8epilogue10collective6detail29Sm90TmaWarpSpecializedAdapterINS1G_15DefaultEpilogueISJ_SK_SK_NS1F_6thread17LinearCombinationISJ_Li1EffLNS1K_9ScaleType4KindE0ELNS_15FloatRoundStyleE2ESJ_EENS1_15EpilogueDefaultEEEEEvvEEEEvNT_6ParamsE,(.L_x_325 - _ZN7cutlass13device_kernelINS_4gemm6kernel13GemmUniversalIN4cute5tupleIJiiiiEEENS1_10collective13CollectiveMmaINS1_34MainloopSm90TmaGmmaWarpSpecializedILi4ENS5_IJNS4_1CILi2EEESB_NSA_ILi1EEEEEENS1_35KernelTmaWarpSpecializedCooperativeEEENS5_IJNSA_ILi128EEENSA_ILi256EEESG_EEENS_10tfloat32_tENS5_IJlSC_lEEESJ_SK_NS4_8TiledMMAINS4_8MMA_AtomIJNS4_4SM904GMMA30MMA_64x256x8_F32TF32TF32_SS_TNILNSO_7ScaleInE1ELSQ_1EEEEEENS4_6LayoutINS5_IJSB_SC_SC_EEENS5_IJSC_NSA_ILi0EEESV_EEEEENS5_IJNS4_10UnderscoreESY_SY_EEEEENS4_23SM90_TMA_LOAD_MULTICASTENS4_14ComposedLayoutINS4_7SwizzleILi3ELi4ELi3EEENS4_18smem_ptr_flag_bitsILi32EEENST_INS5_IJNSA_ILi8EEENSA_ILi32EEEEEENS5_IJS18_SC_EEEEEEEvNS4_8identityES11_S1C_vS1D_EENS_8epilogue10collective6detail29Sm90TmaWarpSpecializedAdapterINS1G_15DefaultEpilogueISJ_SK_SK_NS1F_6thread17LinearCombinationISJ_Li1EffLNS1K_9ScaleType4KindE0ELNS_15FloatRoundStyleE2ESJ_EENS1_15EpilogueDefaultEEEEEvvEEEEvNT_6ParamsE)
        .other          _ZN7cutlass13device_kernelINS_4gemm6kernel13GemmUniversalIN4cute5tupleIJiiiiEEENS1_10collective13CollectiveMmaINS1_34MainloopSm90TmaGmmaWarpSpecializedILi4ENS5_IJNS4_1CILi2EEESB_NSA_ILi1EEEEEENS1_35KernelTmaWarpSpecializedCooperativeEEENS5_IJNSA_ILi128EEENSA_ILi256EEESG_EEENS_10tfloat32_tENS5_IJlSC_lEEESJ_SK_NS4_8TiledMMAINS4_8MMA_AtomIJNS4_4SM904GMMA30MMA_64x256x8_F32TF32TF32_SS_TNILNSO_7ScaleInE1ELSQ_1EEEEEENS4_6LayoutINS5_IJSB_SC_SC_EEENS5_IJSC_NSA_ILi0EEESV_EEEEENS5_IJNS4_10UnderscoreESY_SY_EEEEENS4_23SM90_TMA_LOAD_MULTICASTENS4_14ComposedLayoutINS4_7SwizzleILi3ELi4ELi3EEENS4_18smem_ptr_flag_bitsILi32EEENST_INS5_IJNSA_ILi8EEENSA_ILi32EEEEEENS5_IJS18_SC_EEEEEEEvNS4_8identityES11_S1C_vS1D_EENS_8epilogue10collective6detail29Sm90TmaWarpSpecializedAdapterINS1G_15DefaultEpilogueISJ_SK_SK_NS1F_6thread17LinearCombinationISJ_Li1EffLNS1K_9ScaleType4KindE0ELNS_15FloatRoundStyleE2ESJ_EENS1_15EpilogueDefaultEEEEEvvEEEEvNT_6ParamsE,@"STO_CUDA_ENTRY STV_DEFAULT"
_ZN7cutlass13device_kernelINS_4gemm6kernel13GemmUniversalIN4cute5tupleIJiiiiEEENS1_10collective13CollectiveMmaINS1_34MainloopSm90TmaGmmaWarpSpecializedILi4ENS5_IJNS4_1CILi2EEESB_NSA_ILi1EEEEEENS1_35KernelTmaWarpSpecializedCooperativeEEENS5_IJNSA_ILi128EEENSA_ILi256EEESG_EEENS_10tfloat32_tENS5_IJlSC_lEEESJ_SK_NS4_8TiledMMAINS4_8MMA_AtomIJNS4_4SM904GMMA30MMA_64x256x8_F32TF32TF32_SS_TNILNSO_7ScaleInE1ELSQ_1EEEEEENS4_6LayoutINS5_IJSB_SC_SC_EEENS5_IJSC_NSA_ILi0EEESV_EEEEENS5_IJNS4_10UnderscoreESY_SY_EEEEENS4_23SM90_TMA_LOAD_MULTICASTENS4_14ComposedLayoutINS4_7SwizzleILi3ELi4ELi3EEENS4_18smem_ptr_flag_bitsILi32EEENST_INS5_IJNSA_ILi8EEENSA_ILi32EEEEEENS5_IJS18_SC_EEEEEEEvNS4_8identityES11_S1C_vS1D_EENS_8epilogue10collective6detail29Sm90TmaWarpSpecializedAdapterINS1G_15DefaultEpilogueISJ_SK_SK_NS1F_6thread17LinearCombinationISJ_Li1EffLNS1K_9ScaleType4KindE0ELNS_15FloatRoundStyleE2ESJ_EENS1_15EpilogueDefaultEEEEEvvEEEEvNT_6ParamsE:
[----:B------:R-:W0:Y:S01]  /*0000*/  LDC R1, c[0x0][0x28] ;  /* 0x00000a00ff017b82 */ /* 0x000e220000000800 */
[----:B------:R-:W1:Y:S01]  /*0010*/  S2R R18, SR_TID.X ;  /* 0x0000000000127919 */ /* 0x000e620000002100 */
[----:B------:R-:W-:Y:S01]  /*0020*/  ELECT P0, URZ, PT ;  /* 0x00000000003f782f */ /* 0x000fe20003800000 */
[----:B------:R-:W-:Y:S01]  /*0030*/  BSSY B0, `(.L_x_0) ;  /* 0x000000f000007945 */ /* 0x000fe20003800000 */
[--C-:B-1----:R-:W-:Y:S02]  /*0040*/  SHF.R.U32.HI R0, RZ, 0x5, R18.reuse ;  /* 0x00000005ff007819 */ /* 0x102fe40000011612 */
[----:B------:R-:W-:-:S03]  /*0050*/  SHF.R.U32.HI R3, RZ, 0x7, R18 ;  /* 0x00000007ff037819 */ /* 0x000fc60000011612 */
[----:B------:R-:W1:Y:S04]  /*0060*/  SHFL.IDX PT, R2, R0, RZ, 0x1f ;  /* 0x00001fff00027589 */ /* 0x000e6800000e0000 */
[----:B------:R2:W3:Y:S01]  /*0070*/  SHFL.IDX PT, R5, R3, RZ, 0x1f ;  /* 0x00001fff03057589 */ /* 0x0004e200000e0000 */
[----:B-1----:R-:W-:-:S13]  /*0080*/  ISETP.NE.OR P0, PT, R2, RZ, !P0 ;  /* 0x000000ff0200720c */ /* 0x002fda0004705670 */
[----:B0-23--:R-:W-:Y:S05]  /*0090*/  @P0 BRA `(.L_x_1) ;  /* 0x0000000000200947 */ /* 0x00dfea0003800000 */
[----:B------:R-:W-:Y:S02]  /*00a0*/  ULDC.64 UR4, c[0x0][0x198] ;  /* 0x0000660000047ab9 */ /* 0x000fe40000000a00 */
[----:B------:R-:W-:Y:S02]  /*00b0*/  UIADD3 UR6, UP0, UR4, 0xf0, URZ ;  /* 0x000000f004067890 */ /* 0x000fe4000ff1e03f */
[----:B------:R-:W-:Y:S02]  /*00c0*/  UIADD3 UR4, UP1, UR4, 0x1f0, URZ ;  /* 0x000001f004047890 */ /* 0x000fe4000ff3e03f */
[----:B------:R-:W-:Y:S02]  /*00d0*/  UIADD3.X UR7, URZ, UR5, URZ, UP0, !UPT ;  /* 0x000000053f077290 */ /* 0x000fe400087fe43f */
[----:B------:R-:W-:-:S07]  /*00e0*/  UIADD3.X UR5, URZ, UR5, URZ, UP1, !UPT ;  /* 0x000000053f057290 */ /* 0x000fce0008ffe43f */
[----:B------:R0:W-:Y:S02]  /*00f0*/  UTMACCTL.PF [UR6] ;  /* 0x00000000060079b9 */ /* 0x0001e40008040000 */
[----:B------:R0:W-:Y:S02]  /*0100*/  UTMACCTL.PF [UR4] ;  /* 0x00000000040079b9 */ /* 0x0001e40008040000 */
[----:B0-----:R-:W-:Y:S01]  /*0110*/  NOP ;  /* 0x0000000000007918 */ /* 0x001fe20000000000 */
.L_x_1:
[----:B------:R-:W-:Y:S05]  /*0120*/  BSYNC B0 ;  /* 0x0000000000007941 */ /* 0x000fea0003800000 */
.L_x_0:
[----:B------:R-:W0:Y:S02]  /*0130*/  SHFL.IDX PT, R3, R0, RZ, 0x1f ;  /* 0x00001fff00037589 */ /* 0x000e2400000e0000 */
[----:B0-----:R-:W-:-:S13]  /*0140*/  ISETP.NE.AND P0, PT, R3, RZ, PT ;  /* 0x000000ff0300720c */ /* 0x001fda0003f05270 */
[----:B------:R-:W-:Y:S05]  /*0150*/  @P0 BRA `(.L_x_2) ;  /* 0x0000000000580947 */ /* 0x000fea0003800000 */
[----:B------:R-:W0:Y:S01]  /*0160*/  S2UR UR8, SR_CgaCtaId ;  /* 0x00000000000879c3 */ /* 0x000e220000008800 */
[----:B------:R-:W-:Y:S01]  /*0170*/  UMOV UR4, 0x400 ;  /* 0x0000040000047882 */ /* 0x000fe20000000000 */
[----:B------:R-:W-:Y:S01]  /*0180*/  UMOV UR5, 0x1 ;  /* 0x0000000100057882 */ /* 0x000fe20000000000 */
[----:B------:R-:W-:Y:S01]  /*0190*/  UMOV UR6, 0x6 ;  /* 0x0000000600067882 */ /* 0x000fe20000000000 */
[----:B------:R-:W-:Y:S01]  /*01a0*/  ELECT P0, URZ, PT ;  /* 0x00000000003f782f */ /* 0x000fe20003800000 */
[----:B------:R-:W-:-:S04]  /*01b0*/  UIADD3 UR6, -UR6, 0x100000, URZ ;  /* 0x0010000006067890 */ /* 0x000fc8000fffe13f */
[----:B------:R-:W-:Y:S02]  /*01c0*/  USHF.L.U32 UR7, UR6, 0xb, URZ ;  /* 0x0000000b06077899 */ /* 0x000fe4000800063f */
[----:B------:R-:W-:Y:S02]  /*01d0*/  USHF.L.U32 UR6, UR6, 0x1, URZ ;  /* 0x0000000106067899 */ /* 0x000fe4000800063f */
[----:B0-----:R-:W-:Y:S02]  /*01e0*/  ULEA UR8, UR8, UR4, 0x18 ;  /* 0x0000000408087291 */ /* 0x001fe4000f8ec03f */
[----:B------:R-:W-:-:S04]  /*01f0*/  UIADD3 UR4, -UR5, 0x100000, URZ ;  /* 0x0010000005047890 */ /* 0x000fc8000fffe13f */
[----:B------:R-:W-:Y:S02]  /*0200*/  USHF.L.U32 UR5, UR4, 0xb, URZ ;  /* 0x0000000b04057899 */ /* 0x000fe4000800063f */
[----:B------:R-:W-:Y:S01]  /*0210*/  USHF.L.U32 UR4, UR4, 0x1, URZ ;  /* 0x0000000104047899 */ /* 0x000fe2000800063f */
[----:B------:R-:W0:Y:S11]  /*0220*/  FENCE.VIEW.ASYNC.S ;  /* 0x00000000000073c6 */ /* 0x000e360000000000 */
[----:B0-----:R0:W1:Y:S01]  /*0230*/  SYNCS.EXCH.64 URZ, [UR8], UR4 ;  /* 0x00000004083f75b2 */ /* 0x0010620008000100 */
[----:B------:R0:W2:Y:S01]  /*0240*/  SYNCS.EXCH.64 URZ, [UR8+0x20], UR6 ;  /* 0x00002006083f75b2 */ /* 0x0000a20008000100 */
[----:B------:R0:W3:Y:S01]  /*0250*/  SYNCS.EXCH.64 URZ, [UR8+0x8], UR4 ;  /* 0x00000804083f75b2 */ /* 0x0000e20008000100 */
[----:B------:R0:W4:Y:S01]  /*0260*/  SYNCS.EXCH.64 URZ, [UR8+0x28], UR6 ;  /* 0x00002806083f75b2 */ /* 0x0001220008000100 */
[----:B------:R0:W0:Y:S01]  /*0270*/  SYNCS.EXCH.64 URZ, [UR8+0x10], UR4 ;  /* 0x00001004083f75b2 */ /* 0x0000220008000100 */
[----:B------:R0:W0:Y:S01]  /*0280*/  SYNCS.EXCH.64 URZ, [UR8+0x30], UR6 ;  /* 0x00003006083f75b2 */ /* 0x0000220008000100 */
[----:B------:R0:W0:Y:S01]  /*0290*/  SYNCS.EXCH.64 URZ, [UR8+0x18], UR4 ;  /* 0x00001804083f75b2 */ /* 0x0000220008000100 */
[----:B------:R0:W0:Y:S01]  /*02a0*/  SYNCS.EXCH.64 URZ, [UR8+0x38], UR6 ;  /* 0x00003806083f75b2 */ /* 0x0000220008000100 */
[----:B------:R-:W-:Y:S01]  /*02b0*/  NOP ;  /* 0x0000000000007918 */ /* 0x000fe20000000000 */
.L_x_2:
[----:B------:R-:W-:Y:S01]  /*02c0*/  SHF.R.S32.HI R7, RZ, 0x1f, R18 ;  /* 0x0000001fff077819 */ /* 0x000fe20000011412 */
[----:B------:R-:W5:Y:S01]  /*02d0*/  SHFL.IDX PT, R0, R0, RZ, 0x1f ;  /* 0x00001fff00007589 */ /* 0x000f6200000e0000 */
[----:B0-----:R-:W0:Y:S01]  /*02e0*/  S2UR UR8, SR_CTAID.X ;  /* 0x00000000000879c3 */ /* 0x001e220000002500 */
[----:B------:R-:W-:Y:S02]  /*02f0*/  ELECT P0, URZ, PT ;  /* 0x00000000003f782f */ /* 0x000fe40003800000 */
[----:B------:R-:W-:Y:S01]  /*0300*/  LEA.HI R7, R7, R18, RZ, 0x7 ;  /* 0x0000001207077211 */ /* 0x000fe200078f38ff */
[----:B------:R-:W1:Y:S01]  /*0310*/  S2R R4, SR_CTAID.Y ;  /* 0x0000000000047919 */ /* 0x000e620000002600 */
[----:B------:R-:W-:Y:S01]  /*0320*/  SHF.R.S32.HI R8, RZ, 0x1f, R3 ;  /* 0x0000001fff087819 */ /* 0x000fe20000011403 */
[----:B------:R-:W-:Y:S01]  /*0330*/  ULDC UR4, c[0x0][0x150] ;  /* 0x0000540000047ab9 */ /* 0x000fe20000000800 */
[----:B------:R-:W-:Y:S01]  /*0340*/  LOP3.LUT R7, R7, 0xffffff80, RZ, 0xc0, !PT ;  /* 0xffffff8007077812 */ /* 0x000fe200078ec0ff */
[----:B------:R-:W-:Y:S01]  /*0350*/  NOP ;  /* 0x0000000000007918 */ /* 0x000fe20000000000 */
[----:B------:R-:W-:Y:S01]  /*0360*/  LEA.HI R8, R8, R3, RZ, 0x2 ;  /* 0x0000000308087211 */ /* 0x000fe200078f10ff */
[----:B------:R-:W2:Y:S01]  /*0370*/  LDC R10, c[0x0][0x144] ;  /* 0x00005100ff0a7b82 */ /* 0x000ea20000000800 */
[----:B------:R-:W-:Y:S01]  /*0380*/  NOP ;  /* 0x0000000000007918 */ /* 0x000fe20000000000 */
[----:B------:R-:W-:Y:S01]  /*0390*/  IMAD.IADD R6, R18, 0x1, -R7 ;  /* 0x0000000112067824 */ /* 0x000fe200078e0a07 */
[----:B------:R-:W-:Y:S01]  /*03a0*/  LOP3.LUT R8, R8, 0x3ffffffc, RZ, 0xc0, !PT ;  /* 0x3ffffffc08087812 */ /* 0x000fe200078ec0ff */
[----:B------:R-:W-:Y:S01]  /*03b0*/  IMAD.MOV.U32 R22, RZ, RZ, 0x1 ;  /* 0x00000001ff167424 */ /* 0x000fe200078e00ff */
[----:B------:R-:W-:-:S02]  /*03c0*/  ISETP.NE.AND P3, PT, R5, RZ, PT ;  /* 0x000000ff0500720c */ /* 0x000fc40003f65270 */
[----:B------:R-:W-:Y:S01]  /*03d0*/  SHF.R.S32.HI R7, RZ, 0x1f, R6 ;  /* 0x0000001fff077819 */ /* 0x000fe20000011406 */
[----:B------:R-:W-:Y:S01]  /*03e0*/  IMAD.IADD R8, R3, 0x1, -R8 ;  /* 0x0000000103087824 */ /* 0x000fe200078e0a08 */
[----:B------:R-:W3:Y:S02]  /*03f0*/  LDC R13, c[0x0][0x140] ;  /* 0x00005000ff0d7b82 */ /* 0x000ee40000000800 */
[----:B------:R-:W-:Y:S02]  /*0400*/  LEA.HI R7, R7, R6, RZ, 0x3 ;  /* 0x0000000607077211 */ /* 0x000fe400078f18ff */
[----:B-----5:R-:W-:Y:S02]  /*0410*/  ISETP.NE.OR P0, PT, R0, RZ, !P0 ;  /* 0x000000ff0000720c */ /* 0x020fe40004705670 */
[--C-:B------:R-:W-:Y:S02]  /*0420*/  SHF.R.S32.HI R0, RZ, 0x3, R7.reuse ;  /* 0x00000003ff007819 */ /* 0x100fe40000011407 */
[----:B------:R-:W-:-:S02]  /*0430*/  SHF.R.S32.HI R7, RZ, 0x1f, R7 ;  /* 0x0000001fff077819 */ /* 0x000fc40000011407 */
[----:B0-----:R-:W-:Y:S02]  /*0440*/  I2FP.F32.U32 R9, UR8 ;  /* 0x0000000800097c45 */ /* 0x001fe40008201000 */
[----:B------:R-:W-:-:S03]  /*0450*/  LEA.HI R7, R7, R0, RZ, 0x2 ;  /* 0x0000000007077211 */ /* 0x000fc600078f10ff */
[----:B------:R-:W-:Y:S01]  /*0460*/  FMUL R9, R9, UR4 ;  /* 0x0000000409097c20 */ /* 0x000fe20008400000 */
[----:B------:R-:W-:Y:S01]  /*0470*/  LOP3.LUT R7, R7, 0xfffffffc, RZ, 0xc0, !PT ;  /* 0xfffffffc07077812 */ /* 0x000fe200078ec0ff */
[----:B------:R-:W-:Y:S01]  /*0480*/  VOTEU.ALL UP0, P0 ;  /* 0x00000000003f7886 */ /* 0x000fe20000000000 */
[----:B-1----:R-:W-:Y:S01]  /*0490*/  I2FP.F32.U32 R3, R4 ;  /* 0x0000000400037245 */ /* 0x002fe20000201000 */
[----:B------:R-:W-:Y:S01]  /*04a0*/  ULDC UR4, c[0x0][0x154] ;  /* 0x0000550000047ab9 */ /* 0x000fe20000000800 */
[----:B------:R-:W-:Y:S01]  /*04b0*/  VOTEU.ALL UP1, P0 ;  /* 0x00000000003f7886 */ /* 0x000fe20000020000 */
[----:B------:R-:W0:Y:S01]  /*04c0*/  F2I.U32.TRUNC.NTZ R9, R9 ;  /* 0x0000000900097305 */ /* 0x000e22000020f000 */
[----:B------:R-:W-:Y:S01]  /*04d0*/  IMAD.IADD R7, R0, 0x1, -R7 ;  /* 0x0000000100077824 */ /* 0x000fe200078e0a07 */
[----:B------:R-:W1:Y:S01]  /*04e0*/  @!UP0 S2UR UR7, SR_CgaCtaId ;  /* 0x00000000000789c3 */ /* 0x000e620000008800 */
[----:B------:R-:W-:Y:S01]  /*04f0*/  FMUL R12, R3, UR4 ;  /* 0x00000004030c7c20 */ /* 0x000fe20008400000 */
[----:B------:R-:W-:Y:S01]  /*0500*/  UMOV UR4, 0x20 ;  /* 0x0000002000047882 */ /* 0x000fe20000000000 */
[----:B------:R-:W-:Y:S01]  /*0510*/  IMAD R8, R8, 0x4, R7 ;  /* 0x0000000408087824 */ /* 0x000fe200078e0207 */
[----:B------:R-:W-:Y:S01]  /*0520*/  @!UP0 UMOV UR6, 0x400 ;  /* 0x0000040000068882 */ /* 0x000fe20000000000 */
[----:B------:R-:W-:-:S04]  /*0530*/  @!UP0 UIADD3 UR4, -UR4, 0x100000, URZ ;  /* 0x0010000004048890 */ /* 0x000fc8000fffe13f */
[----:B------:R-:W-:Y:S02]  /*0540*/  @!UP0 USHF.L.U32 UR5, UR4, 0xb, URZ ;  /* 0x0000000b04058899 */ /* 0x000fe4000800063f */
[----:B------:R-:W-:Y:S01]  /*0550*/  @!UP0 USHF.L.U32 UR4, UR4, 0x1, URZ ;  /* 0x0000000104048899 */ /* 0x000fe2000800063f */
[----:B---3--:R-:W-:Y:S01]  /*0560*/  ISETP.EQ.U32.AND P2, PT, R13, 0x1, PT ;  /* 0x000000010d00780c */ /* 0x008fe20003f42070 */
[----:B------:R-:W3:Y:S01]  /*0570*/  F2I.U32.TRUNC.NTZ R12, R12 ;  /* 0x0000000c000c7305 */ /* 0x000ee2000020f000 */
[----:B------:R-:W-:Y:S01]  /*0580*/  LEA.HI R0, R8, R8, RZ, 0x1 ;  /* 0x0000000808007211 */ /* 0x000fe200078f08ff */
[----:B------:R-:W5:Y:S03]  /*0590*/  LDC R7, c[0x0][0x148] ;  /* 0x00005200ff077b82 */ /* 0x000f660000000800 */
[----:B------:R-:W-:Y:S01]  /*05a0*/  LOP3.LUT R11, R0, 0xfffffffe, RZ, 0xc0, !PT ;  /* 0xfffffffe000b7812 */ /* 0x000fe200078ec0ff */
[----:B0-----:R-:W-:Y:S01]  /*05b0*/  IMAD.MOV R15, RZ, RZ, -R9 ;  /* 0x000000ffff0f7224 */ /* 0x001fe200078e0a09 */
[----:B------:R-:W-:-:S03]  /*05c0*/  SHF.R.S32.HI R9, RZ, 0x1f, R2 ;  /* 0x0000001fff097819 */ /* 0x000fc60000011402 */
[----:B--2---:R-:W-:Y:S01]  /*05d0*/  IMAD R3, R10, R15, UR8 ;  /* 0x000000080a037e24 */ /* 0x004fe2000f8e020f */
[----:B------:R-:W-:Y:S01]  /*05e0*/  LEA.HI R9, R9, R2, RZ, 0x2 ;  /* 0x0000000209097211 */ /* 0x000fe200078f10ff */
[C---:B------:R-:W-:Y:S02]  /*05f0*/  IMAD.IADD R0, R8.reuse, 0x1, -R11 ;  /* 0x0000000108007824 */ /* 0x040fe400078e0a0b */
[----:B------:R-:W-:Y:S01]  /*0600*/  IMAD.SHL.U32 R11, R8, 0x4, RZ ;  /* 0x00000004080b7824 */ /* 0x000fe200078e00ff */
[----:B------:R-:W-:Y:S01]  /*0610*/  LOP3.LUT R9, R9, 0xfffffffc, RZ, 0xc0, !PT ;  /* 0xfffffffc09097812 */ /* 0x000fe200078ec0ff */
[----:B---3--:R-:W-:Y:S01]  /*0620*/  IMAD.MOV R20, RZ, RZ, -R12 ;  /* 0x000000ffff147224 */ /* 0x008fe200078e0a0c */
[----:B------:R-:W-:Y:S01]  /*0630*/  ISETP.NE.AND P4, PT, R0, R3, PT ;  /* 0x000000030000720c */ /* 0x000fe20003f85270 */
[----:B-1----:R-:W-:Y:S01]  /*0640*/  @!UP0 ULEA UR6, UR7, UR6, 0x18 ;  /* 0x0000000607068291 */ /* 0x002fe2000f8ec03f */
[----:B------:R-:W-:Y:S01]  /*0650*/  LOP3.LUT R152, R8, 0xc, R11, 0x78, !PT ;  /* 0x0000000c08987812 */ /* 0x000fe200078e780b */
[----:B------:R-:W-:Y:S01]  /*0660*/  IMAD.IADD R0, R2, 0x1, -R9 ;  /* 0x0000000102007824 */ /* 0x000fe200078e0a09 */
[----:B------:R-:W-:Y:S01]  /*0670*/  VOTEU.ALL UP0, P0 ;  /* 0x00000000003f7886 */ /* 0x000fe20000000000 */
[----:B------:R-:W-:Y:S01]  /*0680*/  LOP3.LUT P0, RZ, R6, 0x7, RZ, 0xc0, !PT ;  /* 0x0000000706ff7812 */ /* 0x000fe2000780c0ff */
[----:B------:R-:W-:-:S02]  /*0690*/  VIADD R6, R5, 0xffffffff ;  /* 0xffffffff05067836 */ /* 0x000fc40000000000 */
[----:B------:R-:W-:Y:S01]  /*06a0*/  ISETP.NE.AND P1, PT, R0, 0x3, PT ;  /* 0x000000030000780c */ /* 0x000fe20003f25270 */
[----:B-----5:R-:W-:Y:S01]  /*06b0*/  IMAD R9, R7, R20, R4 ;  /* 0x0000001407097224 */ /* 0x020fe200078e0204 */
[----:B------:R-:W-:Y:S02]  /*06c0*/  ISETP.LT.U32.AND P0, PT, R152, 0x4, !P0 ;  /* 0x000000049800780c */ /* 0x000fe40004701070 */
[----:B------:R-:W-:Y:S01]  /*06d0*/  ISETP.EQ.OR P1, PT, R0, RZ, !P1 ;  /* 0x000000ff0000720c */ /* 0x000fe20004f22670 */
[----:B------:R-:W0:Y:S02]  /*06e0*/  FENCE.VIEW.ASYNC.S ;  /* 0x00000000000073c6 */ /* 0x000e240000000000 */
[----:B0-----:R0:W1:Y:S01]  /*06f0*/  @!UP0 SYNCS.EXCH.64 URZ, [UR6+0x50], UR4 ;  /* 0x00005004063f85b2 */ /* 0x0010620008000100 */
[----:B------:R-:W-:Y:S02]  /*0700*/  @P4 LEA.HI R2, R152, R152, RZ, 0x1 ;  /* 0x0000009898024211 */ /* 0x000fe400078f08ff */
[----:B------:R-:W-:-:S02]  /*0710*/  ISETP.EQ.AND P1, PT, R5, RZ, P1 ;  /* 0x000000ff0500720c */ /* 0x000fc40000f22270 */
[----:B------:R-:W-:Y:S02]  /*0720*/  @P4 SHF.R.S32.HI R2, RZ, 0x1, R2 ;  /* 0x00000001ff024819 */ /* 0x000fe40000011402 */
[----:B------:R-:W-:Y:S02]  /*0730*/  ISETP.GE.U32.AND P6, PT, R6, 0x2, PT ;  /* 0x000000020600780c */ /* 0x000fe40003fc6070 */
[----:B------:R-:W-:Y:S02]  /*0740*/  @P4 ISETP.NE.AND P5, PT, R2, R9, PT ;  /* 0x000000090200420c */ /* 0x000fe40003fa5270 */
[----:B------:R-:W-:Y:S02]  /*0750*/  SEL R9, RZ, 0x1, !P0 ;  /* 0x00000001ff097807 */ /* 0x000fe40004000000 */
[----:B------:R-:W-:Y:S02]  /*0760*/  @P4 SEL R22, RZ, 0x1, P5 ;  /* 0x00000001ff164807 */ /* 0x000fe40002800000 */
[----:B------:R-:W-:Y:S01]  /*0770*/  SEL R19, RZ, 0x1, !P1 ;  /* 0x00000001ff137807 */ /* 0x000fe20004800000 */
[----:B------:R0:W2:Y:S01]  /*0780*/  @!UP1 SYNCS.EXCH.64 URZ, [UR6+0x58], UR4 ;  /* 0x00005804063f95b2 */ /* 0x0000a20008000100 */
[----:B------:R-:W-:Y:S01]  /*0790*/  LOP3.LUT R22, R22, R9, RZ, 0xc0, !PT ;  /* 0x0000000916167212 */ /* 0x000fe200078ec0ff */
[----:B------:R-:W-:Y:S01]  /*07a0*/  NOP ;  /* 0x0000000000007918 */ /* 0x000fe20000000000 */
[----:B------:R-:W-:Y:S01]  /*07b0*/  SEL R19, R19, 0x2, P6 ;  /* 0x0000000213137807 */ /* 0x000fe20003000000 */
[----:B------:R-:W-:Y:S06]  /*07c0*/  @!P2 BRA `(.L_x_3) ;  /* 0x000000000008a947 */ /* 0x000fec0003800000 */
[----:B-12-4-:R-:W-:Y:S01]  /*07d0*/  UCGABAR_ARV ;  /* 0x00000000000079c7 */ /* 0x016fe20008000000 */
[----:B------:R-:W-:Y:S05]  /*07e0*/  BRA `(.L_x_4) ;  /* 0x0000000000047947 */ /* 0x000fea0003800000 */
.L_x_3:
[----:B-12-4-:R-:W-:Y:S01]  /*07f0*/  NOP ;  /* 0x0000000000007918 */ /* 0x016fe20000000000 */
.L_x_4:
[----:B------:R-:W1:Y:S01]  /*0800*/  LDC R2, c[0x0][0x65c] ;  /* 0x00019700ff027b82 */ /* 0x000e620000000800 */
[----:B------:R-:W-:Y:S02]  /*0810*/  IMAD.U32 R8, RZ, RZ, UR8 ;  /* 0x00000008ff087e24 */ /* 0x000fe4000f8e00ff */
[----:B------:R-:W-:Y:S01]  /*0820*/  IMAD.MOV.U32 R9, RZ, RZ, RZ ;  /* 0x000000ffff097224 */ /* 0x000fe200078e00ff */
[----:B-1----:R-:W-:-:S04]  /*0830*/  ISETP.NE.AND P1, PT, R2, 0x1, PT ;  /* 0x000000010200780c */ /* 0x002fc80003f25270 */
[----:B------:R-:W-:-:S09]  /*0840*/  P2R R5, PR, RZ, 0x2 ;  /* 0x00000002ff057803 */ /* 0x000fd20000000000 */
[----:B------:R-:W1:Y:S01]  /*0850*/  @P1 LDC R17, c[0x0][0x10] ;  /* 0x00000400ff111b82 */ /* 0x000e620000000800 */
[----:B------:R-:W-:Y:S02]  /*0860*/  @P1 IMAD.MOV.U32 R5, RZ, RZ, RZ ;  /* 0x000000ffff051224 */ /* 0x000fe400078e00ff */
[----:B------:R-:W-:-:S05]  /*0870*/  @P1 IMAD.MOV.U32 R13, RZ, RZ, RZ ;  /* 0x000000ffff0d1224 */ /* 0x000fca00078e00ff */
[----:B------:R-:W2:Y:S01]  /*0880*/  @!P1 LDC R11, c[0x0][0xc] ;  /* 0x00000300ff0b9b82 */ /* 0x000ea20000000800 */
[----:B-1----:R-:W-:-:S04]  /*0890*/  @P1 IMAD.WIDE.U32 R16, R17, UR8, R4 ;  /* 0x0000000811101c25 */ /* 0x002fc8000f8e0004 */
[----:B------:R-:W-:Y:S02]  /*08a0*/  @P1 IMAD.IADD R17, R17, 0x1, R13 ;  /* 0x0000000111111824 */ /* 0x000fe400078e020d */
[----:B--2---:R-:W-:-:S04]  /*08b0*/  @!P1 IMAD.WIDE.U32 R8, R4, R11, R8 ;  /* 0x0000000b04089225 */ /* 0x004fc800078e0008 */
[----:B------:R-:W-:Y:S02]  /*08c0*/  @!P1 IMAD.MOV.U32 R16, RZ, RZ, R8 ;  /* 0x000000ffff109224 */ /* 0x000fe400078e0008 */
[----:B------:R-:W-:Y:S01]  /*08d0*/  @!P1 IMAD.MOV.U32 R17, RZ, RZ, R9 ;  /* 0x000000ffff119224 */ /* 0x000fe200078e0009 */
[----:B------:R-:W-:Y:S06]  /*08e0*/  @!P2 BRA `(.L_x_5) ;  /* 0x00000000000ca947 */ /* 0x000fec0003800000 */
[----:B------:R-:W-:Y:S01]  /*08f0*/  UCGABAR_WAIT ;  /* 0x0000000000007dc7 */ /* 0x000fe20008000000 */
[----:B------:R-:W-:Y:S01]  /*0900*/  CCTL.IVALL ;  /* 0x00000000ff00798f */ /* 0x000fe20002000000 */
[----:B------:R-:W-:Y:S05]  /*0910*/  BRA `(.L_x_6) ;  /* 0x0000000000047947 */ /* 0x000fea0003800000 */
.L_x_5:
[----:B------:R-:W-:Y:S06]  /*0920*/  BAR.SYNC.DEFER_BLOCKING 0x0 ;  /* 0x0000000000007b1d */ /* 0x000fec0000010000 */
.L_x_6:
[----:B------:R-:W-:Y:S05]  /*0930*/  @!P3 BRA `(.L_x_7) ;  /* 0x000000a40054b947 */ /* 0x000fea0003800000 */
[----:B------:R-:W-:-:S13]  /*0940*/  ISETP.GT.U32.AND P0, PT, R6, 0x1, PT ;  /* 0x000000010600780c */ /* 0x000fda0003f04070 */
[----:B0-----:R-:W-:Y:S05]  /*0950*/  @P0 EXIT ;  /* 0x000000000000094d */ /* 0x001fea0003800000 */
[----:B------:R-:W-:Y:S01]  /*0960*/  ULDC.64 UR4, c[0x0][0x650] ;  /* 0x0001940000047ab9 */ /* 0x000fe20000000a00 */
[----:B------:R-:W-:Y:S01]  /*0970*/  PRMT R0, RZ, 0x7610, R0 ;  /* 0x00007610ff007816 */ /* 0x000fe20000000000 */
[----:B------:R-:W-:Y:S01]  /*0980*/  IMAD.MOV.U32 R154, RZ, RZ, -0x1 ;  /* 0xffffffffff9a7424 */ /* 0x000fe200078e00ff */
[----:B------:R-:W-:Y:S01]  /*0990*/  ISETP.GE.U32.AND P0, PT, R16, UR4, PT ;  /* 0x0000000410007c0c */ /* 0x000fe2000bf06070 */
[----:B------:R-:W-:Y:S02]  /*09a0*/  IMAD.MOV.U32 R153, RZ, RZ, -0x1 ;  /* 0xffffffffff997424 */ /* 0x000fe400078e00ff */
[----:B------:R-:W-:Y:S01]  /*09b0*/  IMAD.MOV.U32 R23, RZ, RZ, -0x1 ;  /* 0xffffffffff177424 */ /* 0x000fe200078e00ff */
[----:B------:R-:W-:-:S13]  /*09c0*/  ISETP.GE.U32.AND.EX P0, PT, R17, UR5, PT, P0 ;  /* 0x0000000511007c0c */ /* 0x000fda000bf06100 */
[----:B------:R-:W-:Y:S05]  /*09d0*/  @P0 BRA `(.L_x_8) ;  /* 0x00000004002c0947 */ /* 0x000fea0003800000 */
[----:B------:R-:W0:Y:S01]  /*09e0*/  LDC.64 R24, c[0x0][0x628] ;  /* 0x00018a00ff187b82 */ /* 0x000e220000000a00 */
[----:B------:R-:W-:Y:S02]  /*09f0*/  IMAD.MOV.U32 R8, RZ, RZ, R16 ;  /* 0x000000ffff087224 */ /* 0x000fe400078e0010 */
[----:B------:R-:W-:-:S05]  /*0a00*/  IMAD.MOV.U32 R9, RZ, RZ, R17 ;  /* 0x000000ffff097224 */ /* 0x000fca00078e0011 */
[----:B------:R-:W1:Y:S08]  /*0a10*/  LDC R0, c[0x0][0x630] ;  /* 0x00018c00ff007b82 */ /* 0x000e700000000800 */
[----:B------:R-:W2:Y:S01]  /*0a20*/  LDC.64 R26, c[0x0][0x620] ;  /* 0x00018800ff1a7b82 */ /* 0x000ea20000000a00 */
[----:B0-----:R-:W-:-:S04]  /*0a30*/  ISETP.NE.U32.AND P0, PT, R24, RZ, PT ;  /* 0x000000ff1800720c */ /* 0x001fc80003f05070 */
[----:B------:R-:W-:-:S13]  /*0a40*/  ISETP.NE.AND.EX P0, PT, R25, RZ, PT, P0 ;  /* 0x000000ff1900720c */ /* 0x000fda0003f05300 */
[----:B-12---:R-:W-:Y:S05]  /*0a50*/  @!P0 BRA `(.L_x_9) ;  /* 0x0000000000288947 */ /* 0x006fea0003800000 */
[----:B------:R-:W0:Y:S02]  /*0a60*/  LDC R13, c[0x0][0x634] ;  /* 0x00018d00ff0d7b82 */ /* 0x000e240000000800 */
[----:B0-----:R-:W-:-:S05]  /*0a70*/  IADD3 R13, P0, R16, R13, RZ ;  /* 0x0000000d100d7210 */ /* 0x001fca0007f1e0ff */
[----:B------:R-:W-:-:S04]  /*0a80*/  IMAD.X R15, RZ, RZ, R17, P0 ;  /* 0x000000ffff0f7224 */ /* 0x000fc800000e0611 */
[----:B------:R-:W-:-:S04]  /*0a90*/  IMAD.WIDE.U32 R8, R15, R24, RZ ;  /* 0x000000180f087225 */ /* 0x000fc800078e00ff */
[----:B------:R-:W-:-:S04]  /*0aa0*/  IMAD.WIDE.U32 R10, P0, R13, R25, R8 ;  /* 0x000000190d0a7225 */ /* 0x000fc80007800008 */
[----:B------:R-:W-:-:S04]  /*0ab0*/  IMAD.WIDE.U32 R8, R13, R24, RZ ;  /* 0x000000180d087225 */ /* 0x000fc800078e00ff */
[----:B------:R-:W-:Y:S01]  /*0ac0*/  IMAD.X R13, RZ, RZ, RZ, P0 ;  /* 0x000000ffff0d7224 */ /* 0x000fe200000e06ff */
[----:B------:R-:W-:Y:S01]  /*0ad0*/  IADD3 RZ, P0, R9, R10, RZ ;  /* 0x0000000a09ff7210 */ /* 0x000fe20007f1e0ff */
[----:B------:R-:W-:-:S04]  /*0ae0*/  IMAD.MOV.U32 R12, RZ, RZ, R11 ;  /* 0x000000ffff0c7224 */ /* 0x000fc800078e000b */
[----:B------:R-:W-:-:S08]  /*0af0*/  IMAD.WIDE.U32.X R8, R15, R25, R12, P0 ;  /* 0x000000190f087225 */ /* 0x000fd000000e040c */
.L_x_9:
[----:B------:R-:W0:Y:S01]  /*0b00*/  LDC.64 R24, c[0x0][0x640] ;  /* 0x00019000ff187b82 */ /* 0x000e220000000a00 */
[--C-:B------:R-:W-:Y:S01]  /*0b10*/  SHF.R.U64 R28, R8, R0, R9.reuse ;  /* 0x00000000081c7219 */ /* 0x100fe20000001209 */
[----:B------:R-:W-:Y:S01]  /*0b20*/  IMAD R30, R7, R20, R4 ;  /* 0x00000014071e7224 */ /* 0x000fe200078e0204 */
[----:B------:R-:W-:Y:S01]  /*0b30*/  SHF.R.U32.HI R0, RZ, R0, R9 ;  /* 0x00000000ff007219 */ /* 0x000fe20000011609 */
[----:B------:R-:W-:Y:S01]  /*0b40*/  IMAD.MOV.U32 R21, RZ, RZ, 0x1 ;  /* 0x00000001ff157424 */ /* 0x000fe200078e00ff */
[----:B------:R-:W-:-:S03]  /*0b50*/  IADD3 R5, P0, RZ, -R28, RZ ;  /* 0x8000001cff057210 */ /* 0x000fc60007f1e0ff */
[----:B------:R-:W1:Y:S02]  /*0b60*/  LDC R6, c[0x0][0x618] ;  /* 0x00018600ff067b82 */ /* 0x000e640000000800 */
[----:B------:R-:W-:-:S04]  /*0b70*/  IMAD.X R9, RZ, RZ, ~R0, P0 ;  /* 0x000000ffff097224 */ /* 0x000fc800000e0e00 */
[-C--:B------:R-:W-:Y:S02]  /*0b80*/  IMAD R0, R9, R26.reuse, RZ ;  /* 0x0000001a09007224 */ /* 0x080fe400078e02ff */
[----:B------:R-:W2:Y:S01]  /*0b90*/  LDC R11, c[0x0][0x608] ;  /* 0x00018200ff0b7b82 */ /* 0x000ea20000000800 */
[----:B------:R-:W-:-:S04]  /*0ba0*/  IMAD.WIDE.U32 R8, R5, R26, R16 ;  /* 0x0000001a05087225 */ /* 0x000fc800078e0010 */
[----:B------:R-:W-:-:S03]  /*0bb0*/  IMAD R5, R5, R27, R0 ;  /* 0x0000001b05057224 */ /* 0x000fc600078e0200 */
[----:B------:R-:W3:Y:S01]  /*0bc0*/  LDC R12, c[0x0][0x658] ;  /* 0x00019600ff0c7b82 */ /* 0x000ee20000000800 */
[----:B0-----:R-:W-:Y:S01]  /*0bd0*/  ISETP.NE.U32.AND P0, PT, R24, RZ, PT ;  /* 0x000000ff1800720c */ /* 0x001fe20003f05070 */
[----:B------:R-:W-:Y:S02]  /*0be0*/  IMAD.IADD R5, R9, 0x1, R5 ;  /* 0x0000000109057824 */ /* 0x000fe400078e0205 */
[----:B------:R-:W-:Y:S01]  /*0bf0*/  IMAD.MOV.U32 R9, RZ, RZ, -0x1 ;  /* 0xffffffffff097424 */ /* 0x000fe200078e00ff */
[----:B------:R-:W-:-:S03]  /*0c00*/  ISETP.NE.AND.EX P0, PT, R25, RZ, PT, P0 ;  /* 0x000000ff1900720c */ /* 0x000fc60003f05300 */
[----:B------:R-:W0:Y:S01]  /*0c10*/  LDC R15, c[0x0][0x600] ;  /* 0x00018000ff0f7b82 */ /* 0x000e220000000800 */
[-CC-:B-1----:R-:W-:Y:S02]  /*0c20*/  SHF.R.U64 R13, R8, R6.reuse, R5.reuse ;  /* 0x00000006080d7219 */ /* 0x182fe40000001205 */
[----:B------:R-:W-:-:S05]  /*0c30*/  SHF.R.U32.HI R0, RZ, R6, R5 ;  /* 0x00000006ff007219 */ /* 0x000fca0000011605 */
[----:B------:R-:W1:Y:S01]  /*0c40*/  LDC R14, c[0x0][0x648] ;  /* 0x00019200ff0e7b82 */ /* 0x000e620000000800 */
[-CC-:B--2---:R-:W-:Y:S02]  /*0c50*/  SHF.R.U64 R27, R13, R11.reuse, R0.reuse ;  /* 0x0000000b0d1b7219 */ /* 0x184fe40000001200 */
[----:B------:R-:W-:-:S05]  /*0c60*/  SHF.R.U32.HI R5, RZ, R11, R0 ;  /* 0x0000000bff057219 */ /* 0x000fca0000011600 */
[----:B------:R-:W2:Y:S01]  /*0c70*/  LDC R26, c[0x0][0x638] ;  /* 0x00018e00ff1a7b82 */ /* 0x000ea20000000800 */
[-CC-:B---3--:R-:W-:Y:S02]  /*0c80*/  SHF.R.U64 R20, R27, R12.reuse, R5.reuse ;  /* 0x0000000c1b147219 */ /* 0x188fe40000001205 */
[-C--:B------:R-:W-:Y:S02]  /*0c90*/  SHF.L.U32 R0, R9, R12.reuse, RZ ;  /* 0x0000000c09007219 */ /* 0x080fe400000006ff */
[----:B------:R-:W-:Y:S01]  /*0ca0*/  SHF.R.U32.HI R5, RZ, R12, R5 ;  /* 0x0000000cff057219 */ /* 0x000fe20000011605 */
[----:B------:R-:W-:Y:S01]  /*0cb0*/  IMAD.MOV.U32 R4, RZ, RZ, R20 ;  /* 0x000000ffff047224 */ /* 0x000fe200078e0014 */
[----:B------:R-:W-:Y:S01]  /*0cc0*/  LOP3.LUT R10, RZ, R0, RZ, 0x33, !PT ;  /* 0x00000000ff0a7212 */ /* 0x000fe200078e33ff */
[----:B------:R-:W3:Y:S01]  /*0cd0*/  LDC R23, c[0x0][0x610] ;  /* 0x00018400ff177b82 */ /* 0x000ee20000000800 */
[----:B------:R-:W-:Y:S05]  /*0ce0*/  @!P0 BRA `(.L_x_10) ;  /* 0x0000000000288947 */ /* 0x000fea0003800000 */
[----:B------:R-:W4:Y:S02]  /*0cf0*/  LDC R9, c[0x0][0x64c] ;  /* 0x00019300ff097b82 */ /* 0x000f240000000800 */
[----:B----4-:R-:W-:-:S05]  /*0d00*/  IADD3 R9, P0, R20, R9, RZ ;  /* 0x0000000914097210 */ /* 0x010fca0007f1e0ff */
        /* <DEDUP_REMOVED lines=8> */
.L_x_10:
[----:B-1----:R-:W-:Y:S01]  /*0d90*/  SHF.R.U64 R4, R4, R14, R5 ;  /* 0x0000000e04047219 */ /* 0x002fe20000001205 */
[----:B0-----:R-:W-:Y:S01]  /*0da0*/  VIADD R6, R15, 0xffffffff ;  /* 0xffffffff0f067836 */ /* 0x001fe20000000000 */
[----:B------:R-:W-:Y:S02]  /*0db0*/  SHF.L.U32 R0, R21, R12, RZ ;  /* 0x0000000c15007219 */ /* 0x000fe400000006ff */
[----:B------:R-:W-:Y:S01]  /*0dc0*/  LOP3.LUT R5, R27, R10, RZ, 0xc0, !PT ;  /* 0x0000000a1b057212 */ /* 0x000fe200078ec0ff */
[----:B------:R-:W-:Y:S01]  /*0dd0*/  IMAD.MOV R7, RZ, RZ, -R4 ;  /* 0x000000ffff077224 */ /* 0x000fe200078e0a04 */
[----:B------:R-:W-:Y:S02]  /*0de0*/  SEL R3, R3, R30, !P1 ;  /* 0x0000001e03037207 */ /* 0x000fe40004800000 */
[----:B------:R-:W-:Y:S01]  /*0df0*/  LOP3.LUT R6, R13, R6, RZ, 0xc0, !PT ;  /* 0x000000060d067212 */ /* 0x000fe200078ec0ff */
[----:B------:R-:W-:Y:S02]  /*0e00*/  IMAD R4, R0, R4, R5 ;  /* 0x0000000400047224 */ /* 0x000fe400078e0205 */
[----:B--2---:R-:W-:-:S02]  /*0e10*/  IMAD R0, R7, R26, R20 ;  /* 0x0000001a07007224 */ /* 0x004fc400078e0214 */
[----:B---3--:R-:W-:Y:S02]  /*0e20*/  IMAD R3, R4, R23, R3 ;  /* 0x0000001704037224 */ /* 0x008fe400078e0203 */
[----:B------:R-:W-:Y:S02]  /*0e30*/  IMAD R154, R0, R15, R6 ;  /* 0x0000000f009a7224 */ /* 0x000fe400078e0206 */
[----:B------:R-:W-:Y:S02]  /*0e40*/  IMAD.MOV.U32 R4, RZ, RZ, 0x1 ;  /* 0x00000001ff047424 */ /* 0x000fe400078e00ff */
[----:B------:R-:W-:Y:S01]  /*0e50*/  IMAD.MOV.U32 R23, RZ, RZ, R28 ;  /* 0x000000ffff177224 */ /* 0x000fe200078e001c */
[----:B------:R-:W-:Y:S02]  /*0e60*/  SEL R153, R154, R3, !P1 ;  /* 0x000000039a997207 */ /* 0x000fe40004800000 */
[----:B------:R-:W-:Y:S02]  /*0e70*/  PRMT R0, R4, 0x7610, R0 ;  /* 0x0000761004007816 */ /* 0x000fe40000000000 */
[----:B------:R-:W-:-:S07]  /*0e80*/  SEL R154, R3, R154, !P1 ;  /* 0x0000009a039a7207 */ /* 0x000fce0004800000 */
.L_x_8:
[----:B------:R-:W-:-:S08]  /*0e90*/  NOP ;  /* 0x0000000000007918 */ /* 0x000fd00000000000 */
[----:B------:R-:W0:Y:S02]  /*0ea0*/  USETMAXREG.TRY_ALLOC.CTAPOOL UP0, 0xe8 ;  /* 0x000000e8000079c8 */ /* 0x000e240008000600 */
[----:B0-----:R-:W-:-:S13]  /*0eb0*/  PLOP3.LUT P0, PT, PT, PT, UP0, 0x80, 0x0 ;  /* 0x000000000000781c */ /* 0x001fda0003f0f008 */
[----:B------:R-:W-:Y:S05]  /*0ec0*/  @!P0 BRA `(.L_x_8) ;  /* 0xfffffffc00f08947 */ /* 0x000fea000383ffff */
[----:B------:R-:W-:Y:S01]  /*0ed0*/  ULDC.64 UR4, c[0x0][0x598] ;  /* 0x0001660000047ab9 */ /* 0x000fe20000000a00 */
[----:B------:R-:W-:Y:S01]  /*0ee0*/  ULDC.64 UR36, c[0x0][0x208] ;  /* 0x0000820000247ab9 */ /* 0x000fe20000000a00 */
[----:B------:R-:W-:-:S04]  /*0ef0*/  ISETP.NE.U32.AND P0, PT, RZ, UR4, PT ;  /* 0x00000004ff007c0c */ /* 0x000fc8000bf05070 */
[----:B------:R-:W-:-:S13]  /*0f00*/  ISETP.NE.AND.EX P0, PT, RZ, UR5, PT, P0 ;  /* 0x00000005ff007c0c */ /* 0x000fda000bf05300 */
[----:B------:R-:W-:Y:S05]  /*0f10*/  @!P0 BRA `(.L_x_11) ;  /* 0x00000000001c8947 */ /* 0x000fea0003800000 */
[----:B------:R-:W0:Y:S02]  /*0f20*/  LDC.64 R4, c[0x0][0x598] ;  /* 0x00016600ff047b82 */ /* 0x000e240000000a00 */
[----:B0-----:R-:W2:Y:S02]  /*0f30*/  LDG.E.64 R4, desc[UR36][R4.64] ;  /* 0x0000002404047981 */ /* 0x001ea4000c1e1b00 */
[----:B--2---:R-:W-:-:S04]  /*0f40*/  ISETP.NE.U32.AND P0, PT, R4, RZ, PT ;  /* 0x000000ff0400720c */ /* 0x004fc80003f05070 */
[----:B------:R-:W-:-:S13]  /*0f50*/  ISETP.NE.AND.EX P0, PT, R5, RZ, PT, P0 ;  /* 0x000000ff0500720c */ /* 0x000fda0003f05300 */
[----:B------:R-:W-:Y:S05]  /*0f60*/  @!P0 BRA `(.L_x_11) ;  /* 0x0000000000088947 */ /* 0x000fea0003800000 */
[----:B------:R0:W5:Y:S01]  /*0f70*/  LD.E R155, desc[UR36][R4.64] ;  /* 0x00000024049b7980 */ /* 0x000162000c101900 */
[----:B------:R-:W-:Y:S05]  /*0f80*/  BRA `(.L_x_12) ;  /* 0x0000000000247947 */ /* 0x000fea0003800000 */
.L_x_11:
[----:B------:R-:W-:Y:S02]  /*0f90*/  ULDC.64 UR4, c[0x0][0x588] ;  /* 0x0001620000047ab9 */ /* 0x000fe40000000a00 */
[----:B------:R-:W-:-:S04]  /*0fa0*/  ISETP.NE.U32.AND P0, PT, RZ, UR4, PT ;  /* 0x00000004ff007c0c */ /* 0x000fc8000bf05070 */
[----:B------:R-:W-:-:S13]  /*0fb0*/  ISETP.NE.AND.EX P0, PT, RZ, UR5, PT, P0 ;  /* 0x00000005ff007c0c */ /* 0x000fda000bf05300 */
[----:B------:R-:W-:Y:S05]  /*0fc0*/  @!P0 BRA `(.L_x_13) ;  /* 0x00000000000c8947 */ /* 0x000fea0003800000 */
[----:B------:R-:W0:Y:S02]  /*0fd0*/  LDC.64 R4, c[0x0][0x588] ;  /* 0x00016200ff047b82 */ /* 0x000e240000000a00 */
[----:B0-----:R1:W5:Y:S01]  /*0fe0*/  LDG.E R155, desc[UR36][R4.64] ;  /* 0x00000024049b7981 */ /* 0x001362000c1e1900 */
[----:B------:R-:W-:Y:S05]  /*0ff0*/  BRA `(.L_x_12) ;  /* 0x0000000000087947 */ /* 0x000fea0003800000 */
.L_x_13:
[----:B------:R-:W-:Y:S02]  /*1000*/  ULDC UR4, c[0x0][0x580] ;  /* 0x0001600000047ab9 */ /* 0x000fe40000000800 */
[----:B------:R-:W-:-:S07]  /*1010*/  IMAD.U32 R155, RZ, RZ, UR4 ;  /* 0x00000004ff9b7e24 */ /* 0x000fce000f8e00ff */
.L_x_12:
[----:B------:R-:W-:Y:S02]  /*1020*/  ULDC.64 UR4, c[0x0][0x5a0] ;  /* 0x0001680000047ab9 */ /* 0x000fe40000000a00 */
[----:B------:R-:W-:-:S04]  /*1030*/  ISETP.NE.U32.AND P0, PT, RZ, UR4, PT ;  /* 0x00000004ff007c0c */ /* 0x000fc8000bf05070 */
[----:B------:R-:W-:-:S13]  /*1040*/  ISETP.NE.AND.EX P0, PT, RZ, UR5, PT, P0 ;  /* 0x00000005ff007c0c */ /* 0x000fda000bf05300 */
[----:B------:R-:W-:Y:S05]  /*1050*/  @!P0 BRA `(.L_x_14) ;  /* 0x00000000001c8947 */ /* 0x000fea0003800000 */
[----:B01----:R-:W0:Y:S02]  /*1060*/  LDC.64 R4, c[0x0][0x5a0] ;  /* 0x00016800ff047b82 */ /* 0x003e240000000a00 */
[----:B0-----:R-:W2:Y:S02]  /*1070*/  LDG.E.64 R4, desc[UR36][R4.64] ;  /* 0x0000002404047981 */ /* 0x001ea4000c1e1b00 */
[----:B--2---:R-:W-:-:S04]  /*1080*/  ISETP.NE.U32.AND P0, PT, R4, RZ, PT ;  /* 0x000000ff0400720c */ /* 0x004fc80003f05070 */
[----:B------:R-:W-:-:S13]  /*1090*/  ISETP.NE.AND.EX P0, PT, R5, RZ, PT, P0 ;  /* 0x000000ff0500720c */ /* 0x000fda0003f05300 */
[----:B------:R-:W-:Y:S05]  /*10a0*/  @!P0 BRA `(.L_x_14) ;  /* 0x0000000000088947 */ /* 0x000fea0003800000 */
[----:B------:R0:W5:Y:S01]  /*10b0*/  LD.E R156, desc[UR36][R4.64] ;  /* 0x00000024049c7980 */ /* 0x000162000c101900 */
[----:B------:R-:W-:Y:S05]  /*10c0*/  BRA `(.L_x_15) ;  /* 0x0000000000247947 */ /* 0x000fea0003800000 */
.L_x_14:
[----:B------:R-:W-:Y:S02]  /*10d0*/  ULDC.64 UR4, c[0x0][0x590] ;  /* 0x0001640000047ab9 */ /* 0x000fe40000000a00 */
[----:B------:R-:W-:-:S04]  /*10e0*/  ISETP.NE.U32.AND P0, PT, RZ, UR4, PT ;  /* 0x00000004ff007c0c */ /* 0x000fc8000bf05070 */
[----:B------:R-:W-:-:S13]  /*10f0*/  ISETP.NE.AND.EX P0, PT, RZ, UR5, PT, P0 ;  /* 0x00000005ff007c0c */ /* 0x000fda000bf05300 */
[----:B------:R-:W-:Y:S05]  /*1100*/  @!P0 BRA `(.L_x_16) ;  /* 0x00000000000c8947 */ /* 0x000fea0003800000 */
[----:B------:R-:W2:Y:S02]  /*1110*/  LDC.64 R156, c[0x0][0x590] ;  /* 0x00016400ff9c7b82 */ /* 0x000ea40000000a00 */
[----:B--2---:R2:W5:Y:S01]  /*1120*/  LDG.E R156, desc[UR36][R156.64] ;  /* 0x000000249c9c7981 */ /* 0x004562000c1e1900 */
[----:B------:R-:W-:Y:S05]  /*1130*/  BRA `(.L_x_15) ;  /* 0x0000000000087947 */ /* 0x000fea0003800000 */
.L_x_16:
[----:B------:R-:W-:Y:S02]  /*1140*/  ULDC UR4, c[0x0][0x584] ;  /* 0x0001610000047ab9 */ /* 0x000fe40000000800 */
[----:B------:R-:W-:-:S07]  /*1150*/  IMAD.U32 R156, RZ, RZ, UR4 ;  /* 0x00000004ff9c7e24 */ /* 0x000fce000f8e00ff */
.L_x_15:
[----:B------:R-:W-:-:S13]  /*1160*/  LOP3.LUT P0, RZ, R0, 0xff, RZ, 0xc0, !PT ;  /* 0x000000ff00ff7812 */ /* 0x000fda000780c0ff */
[----:B------:R-:W-:Y:S05]  /*1170*/  @!P0 EXIT ;  /* 0x000000000000894d */ /* 0x000fea0003800000 */
[----:B------:R-:W-:Y:S01]  /*1180*/  ULDC UR4, c[0x0][0x28c] ;  /* 0x0000a30000047ab9 */ /* 0x000fe20000000800 */
[----:B--2---:R-:W-:Y:S01]  /*1190*/  LOP3.LUT R157, R19, 0x1, RZ, 0xfc, !PT ;  /* 0x00000001139d7812 */ /* 0x004fe200078efcff */
[----:B------:R-:W-:Y:S01]  /*11a0*/  UIADD3 UR4, UR4, 0x7f, URZ ;  /* 0x0000007f04047890 */ /* 0x000fe2000fffe03f */
[----:B------:R-:W-:Y:S01]  /*11b0*/  UMOV UR38, URZ ;  /* 0x0000003f00267c82 */ /* 0x000fe20008000000 */
[----:B------:R-:W-:Y:S02]  /*11c0*/  UMOV UR39, URZ ;  /* 0x0000003f00277c82 */ /* 0x000fe40008000000 */
[----:B------:R-:W-:-:S04]  /*11d0*/  USHF.R.S32.HI UR5, URZ, 0x1f, UR4 ;  /* 0x0000001f3f057899 */ /* 0x000fc80008011404 */
[----:B------:R-:W-:-:S04]  /*11e0*/  ULEA.HI UR5, UR5, UR4, URZ, 0x7 ;  /* 0x0000000405057291 */ /* 0x000fc8000f8f383f */
[----:B------:R-:W-:-:S12]  /*11f0*/  USHF.R.S32.HI UR40, URZ, 0x7, UR5 ;  /* 0x000000073f287899 */ /* 0x000fd80008011405 */
.L_x_290:
[----:B------:R-:W-:Y:S01]  /*1200*/  LOP3.LUT R0, R18, 0x80, RZ, 0xc0, !PT ;  /* 0x0000008012007812 */ /* 0x000fe200078ec0ff */
[----:B--2---:R-:W2:Y:S01]  /*1210*/  S2UR UR7, SR_CgaCtaId ;  /* 0x00000000000779c3 */ /* 0x004ea20000008800 */
[----:B------:R-:W-:Y:S02]  /*1220*/  UMOV UR6, 0x400 ;  /* 0x0000040000067882 */ /* 0x000fe40000000000 */
[----:B------:R-:W-:-:S06]  /*1230*/  SHF.R.U32.HI R0, RZ, 0x7, R0 ;  /* 0x00000007ff007819 */ /* 0x000fcc0000011600 */
[----:B---3--:R-:W3:Y:S01]  /*1240*/  SHFL.IDX PT, R0, R0, RZ, 0x1f ;  /* 0x00001fff00007589 */ /* 0x008ee200000e0000 */
[----:B--2---:R-:W-:Y:S01]  /*1250*/  ULEA UR6, UR7, UR6, 0x18 ;  /* 0x0000000607067291 */ /* 0x004fe2000f8ec03f */
[----:B---3--:R-:W-:-:S13]  /*1260*/  R2UR UR4, R0 ;  /* 0x00000000000472ca */ /* 0x008fda00000e0000 */
[----:B------:R-:W-:-:S04]  /*1270*/  ULEA.HI UR5, UR4, UR4, URZ, 0x1 ;  /* 0x0000000404057291 */ /* 0x000fc8000f8f083f */
[----:B------:R-:W-:-:S04]  /*1280*/  ULOP3.LUT UR5, UR5, 0x7fffe, URZ, 0xc0, !UPT ;  /* 0x0007fffe05057892 */ /* 0x000fc8000f8ec03f */
[----:B------:R-:W-:-:S03]  /*1290*/  UIADD3 UR5, UR4, -UR5, URZ ;  /* 0x8000000504057290 */ /* 0x000fc6000fffe03f */
[----:B------:R-:W-:Y:S01]  /*12a0*/  ULDC UR4, c[0x0][0x28c] ;  /* 0x0000a30000047ab9 */ /* 0x000fe20000000800 */
[----:B------:R-:W-:Y:S01]  /*12b0*/  ULEA UR5, UR5, UR6, 0xd ;  /* 0x0000000605057291 */ /* 0x000fe2000f8e683f */
[----:B------:R-:W-:-:S03]  /*12c0*/  ISETP.LT.AND P0, PT, RZ, UR4, PT ;  /* 0x00000004ff007c0c */ /* 0x000fc6000bf01270 */
[----:B------:R-:W-:-:S04]  /*12d0*/  UIADD3 UR5, UR5, 0x100, URZ ;  /* 0x0000010005057890 */ /* 0x000fc8000fffe03f */
[----:B------:R-:W-:-:S04]  /*12e0*/  USHF.R.U32.HI UR5, URZ, 0x4, UR5 ;  /* 0x000000043f057899 */ /* 0x000fc80008011605 */
[----:B------:R-:W-:Y:S02]  /*12f0*/  ULOP3.LUT UR41, UR5, 0x3fff, URZ, 0xc0, !UPT ;  /* 0x00003fff05297892 */ /* 0x000fe4000f8ec03f */
[----:B-1--45:R-:W-:Y:S10]  /*1300*/  @P0 BRA `(.L_x_17) ;  /* 0x0000000000400947 */ /* 0x032ff40003800000 */
[----:B------:R-:W-:Y:S01]  /*1310*/  MOV R0, 0x0 ;  /* 0x0000000000007802 */ /* 0x000fe20000000f00 */
[----:B------:R-:W-:Y:S01]  /*1320*/  ULDC.64 UR4, c[0x4][0x68] ;  /* 0x01001a0000047ab9 */ /* 0x000fe20000000a00 */
[----:B------:R-:W-:Y:S01]  /*1330*/  ULDC.64 UR6, c[0x4][0x8] ;  /* 0x0100020000067ab9 */ /* 0x000fe20000000a00 */
[----:B01----:R-:W-:Y:S01]  /*1340*/  IMAD.U32 R4, RZ, RZ, UR4 ;  /* 0x00000004ff047e24 */ /* 0x003fe2000f8e00ff */
[----:B------:R0:W1:Y:S01]  /*1350*/  LDC.64 R14, c[0x4][R0] ;  /* 0x01000000000e7b82 */ /* 0x0000620000000a00 */
[----:B------:R-:W-:Y:S01]  /*1360*/  IMAD.U32 R5, RZ, RZ, UR5 ;  /* 0x00000005ff057e24 */ /* 0x000fe2000f8e00ff */
[----:B------:R-:W-:Y:S01]  /*1370*/  ULDC.64 UR4, c[0x4][0x70] ;  /* 0x01001c0000047ab9 */ /* 0x000fe20000000a00 */
[----:B------:R-:W-:Y:S02]  /*1380*/  IMAD.U32 R10, RZ, RZ, UR6 ;  /* 0x00000006ff0a7e24 */ /* 0x000fe4000f8e00ff */
[----:B------:R-:W-:Y:S02]  /*1390*/  IMAD.U32 R6, RZ, RZ, UR4 ;  /* 0x00000004ff067e24 */ /* 0x000fe4000f8e00ff */
[----:B------:R-:W-:-:S02]  /*13a0*/  IMAD.U32 R7, RZ, RZ, UR5 ;  /* 0x00000005ff077e24 */ /* 0x000fc4000f8e00ff */
[----:B------:R-:W-:Y:S02]  /*13b0*/  IMAD.U32 R11, RZ, RZ, UR7 ;  /* 0x00000007ff0b7e24 */ /* 0x000fe4000f8e00ff */
[----:B------:R-:W-:Y:S02]  /*13c0*/  IMAD.MOV.U32 R8, RZ, RZ, 0x1e1 ;  /* 0x000001e1ff087424 */ /* 0x000fe400078e00ff */
[----:B------:R-:W-:Y:S02]  /*13d0*/  IMAD.MOV.U32 R12, RZ, RZ, 0x1 ;  /* 0x00000001ff0c7424 */ /* 0x000fe400078e00ff */
[----:B0-----:R-:W-:-:S07]  /*13e0*/  IMAD.MOV.U32 R13, RZ, RZ, RZ ;  /* 0x000000ffff0d7224 */ /* 0x001fce00078e00ff */
[----:B------:R-:W-:-:S07]  /*13f0*/  LEPC R20, `(.L_x_17) ;  /* 0x000000001014794e */ /* 0x000fce0000000000 */
[----:B-1---5:R-:W-:Y:S05]  /*1400*/  CALL.ABS.NOINC R14 ;  /* 0x000000000e007343 */ /* 0x022fea0003c00000 */
.L_x_17:
[----:B------:R-:W-:-:S13]  /*1410*/  ISETP.NE.AND P0, PT, R157, 0x3, PT ;  /* 0x000000039d00780c */ /* 0x000fda0003f05270 */
[----:B------:R-:W-:Y:S05]  /*1420*/  @!P0 BRA `(.L_x_18) ;  /* 0x0000000000048947 */ /* 0x000fea0003800000 */
[----:B------:R-:W-:Y:S01]  /*1430*/  BPT.TRAP 0x1 ;  /* 0x000000040000795c */ /* 0x000fe20000300000 */
.L_x_18:
[----:B------:R-:W2:Y:S01]  /*1440*/  S2UR UR5, SR_CgaCtaId ;  /* 0x00000000000579c3 */ /* 0x000ea20000008800 */
[----:B------:R-:W-:Y:S01]  /*1450*/  UMOV UR4, 0x400 ;  /* 0x0000040000047882 */ /* 0x000fe20000000000 */
[----:B------:R-:W-:Y:S02]  /*1460*/  IMAD.U32 R0, RZ, RZ, UR38 ;  /* 0x00000026ff007e24 */ /* 0x000fe4000f8e00ff */
[----:B------:R-:W-:-:S03]  /*1470*/  IMAD.U32 R3, RZ, RZ, UR39 ;  /* 0x00000027ff037e24 */ /* 0x000fc6000f8e00ff */
[----:B------:R-:W-:Y:S01]  /*1480*/  SHF.L.U32 R0, R0, 0x1f, RZ ;  /* 0x0000001f00007819 */ /* 0x000fe200000006ff */
[----:B--2---:R-:W-:-:S06]  /*1490*/  ULEA UR4, UR5, UR4, 0x18 ;  /* 0x0000000405047291 */ /* 0x004fcc000f8ec03f */
[----:B------:R-:W-:-:S04]  /*14a0*/  IMAD.U32 R6, RZ, RZ, UR4 ;  /* 0x00000004ff067e24 */ /* 0x000fc8000f8e00ff */
[----:B------:R-:W-:-:S04]  /*14b0*/  IMAD R3, R3, 0x8, R6 ;  /* 0x0000000803037824 */ /* 0x000fc800078e0206 */
[----:B------:R2:W3:Y:S01]  /*14c0*/  SYNCS.PHASECHK.TRANS64.TRYWAIT P1, [R3+URZ], R0 ;  /* 0x00000000030075a7 */ /* 0x0004e2000802017f */
[----:B------:R-:W-:Y:S05]  /*14d0*/  @!P0 BRA `(.L_x_19) ;  /* 0x0000000000048947 */ /* 0x000fea0003800000 */
[----:B------:R-:W-:Y:S01]  /*14e0*/  BPT.TRAP 0x1 ;  /* 0x000000040000795c */ /* 0x000fe20000300000 */
.L_x_19:
[----:B---3--:R-:W-:Y:S05]  /*14f0*/  @P1 BRA `(.L_x_20) ;  /* 0x0000000000081947 */ /* 0x008fea0003800000 */
[----:B------:R-:W3:Y:S02]  /*1500*/  SYNCS.PHASECHK.TRANS64.TRYWAIT P1, [R3+URZ], R0 ;  /* 0x00000000030075a7 */ /* 0x000ee4000802017f */
[----:B---3--:R-:W-:Y:S05]  /*1510*/  @!P1 BRA `(.L_x_21) ;  /* 0x000000b000909947 */ /* 0x008fea0003800000 */
.L_x_20:
[----:B------:R-:W-:-:S04]  /*1520*/  UISETP.LT.AND UP0, UPT, UR40, 0x1, UPT ;  /* 0x000000012800788c */ /* 0x000fc8000bf01270 */
[----:B------:R-:W-:-:S06]  /*1530*/  USEL UR4, UR40, 0x1, UP0 ;  /* 0x0000000128047887 */ /* 0x000fcc0008000000 */
[----:B--23--:R-:W-:Y:S01]  /*1540*/  IMAD.U32 R0, RZ, RZ, UR4 ;  /* 0x00000004ff007e24 */ /* 0x00cfe2000f8e00ff */
[----:B------:R-:W-:Y:S05]  /*1550*/  WARPSYNC.ALL ;  /* 0x0000000000007948 */ /* 0x000fea0003800000 */
[----:B------:R-:W-:-:S04]  /*1560*/  IADD3 R0, -R0, UR40, RZ ;  /* 0x0000002800007c10 */ /* 0x000fc8000fffe1ff */
[----:B------:R-:W-:Y:S02]  /*1570*/  ISETP.GE.AND P1, PT, R0, 0x1, PT ;  /* 0x000000010000780c */ /* 0x000fe40003f26270 */
[----:B------:R-:W-:Y:S01]  /*1580*/  R2UR UR4, R6 ;  /* 0x00000000060472ca */ /* 0x000fe200000e0000 */
[----:B------:R-:W-:Y:S01]  /*1590*/  WARPGROUP.ARRIVE ;  /* 0x00000000000079c5 */ /* 0x000fe20000000000 */
[----:B------:R-:W-:Y:S01]  /*15a0*/  UMOV UR9, 0x40000040 ;  /* 0x4000004000097882 */ /* 0x000fe20000000000 */
[----:B------:R-:W-:Y:S01]  /*15b0*/  UMOV UR11, 0x40000040 ;  /* 0x40000040000b7882 */ /* 0x000fe20000000000 */
[----:B------:R-:W-:Y:S01]  /*15c0*/  UMOV UR13, 0x40000040 ;  /* 0x40000040000d7882 */ /* 0x000fe20000000000 */
[----:B------:R-:W-:-:S08]  /*15d0*/  UMOV UR15, 0x40000040 ;  /* 0x40000040000f7882 */ /* 0x000fd00000000000 */
[----:B------:R-:W-:-:S04]  /*15e0*/  UIADD3 UR4, UR4, 0x40100, URZ ;  /* 0x0004010004047890 */ /* 0x000fc8000fffe03f */
[----:B------:R-:W-:-:S04]  /*15f0*/  USHF.R.U32.HI UR4, URZ, 0x4, UR4 ;  /* 0x000000043f047899 */ /* 0x000fc80008011604 */
[----:B------:R-:W-:Y:S02]  /*1600*/  ULOP3.LUT UR5, UR4, 0x3fff, URZ, 0xc0, !UPT ;  /* 0x00003fff04057892 */ /* 0x000fe4000f8ec03f */
[----:B------:R-:W-:Y:S02]  /*1610*/  ULOP3.LUT UR4, UR41, 0x10000, URZ, 0xfc, !UPT ;  /* 0x0001000029047892 */ /* 0x000fe4000f8efc3f */
[----:B------:R-:W-:Y:S02]  /*1620*/  ULOP3.LUT UR5, UR5, 0x10000, URZ, 0xfc, !UPT ;  /* 0x0001000005057892 */ /* 0x000fe4000f8efc3f */
[----:B------:R-:W-:Y:S02]  /*1630*/  ULEA UR8, UR39, UR4, 0xc ;  /* 0x0000000427087291 */ /* 0x000fe4000f8e603f */
[----:B------:R-:W-:Y:S02]  /*1640*/  ULEA UR6, UR39, UR5, 0xd ;  /* 0x0000000527067291 */ /* 0x000fe4000f8e683f */
[----:B------:R-:W-:-:S02]  /*1650*/  UIADD3 UR12, UR8, 0x2, URZ ;  /* 0x00000002080c7890 */ /* 0x000fc4000fffe03f */
[----:B------:R-:W-:-:S03]  /*1660*/  UIADD3 UR14, UR6, 0x2, URZ ;  /* 0x00000002060e7890 */ /* 0x000fc6000fffe03f */
[----:B------:R-:W-:Y:S02]  /*1670*/  UMOV UR10, UR6 ;  /* 0x00000006000a7c82 */ /* 0x000fe40008000000 */
[----:B------:R-:W-:Y:S01]  /*1680*/  HGMMA.64x256x8.F32.TF32 R24, gdesc[UR8], RZ, !UPT, gsb0 ;  /* 0x07e00000081879f0 */ /* 0x000fe2000c0028ff */
[----:B------:R-:W-:Y:S01]  /*1690*/  UIADD3 UR10, UR6, 0x1806, URZ ;  /* 0x00001806060a7890 */ /* 0x000fe2000fffe03f */
[----:B------:R-:W-:Y:S01]  /*16a0*/  UMOV UR9, 0x40000040 ;  /* 0x4000004000097882 */ /* 0x000fe20000000000 */
[----:B------:R-:W-:Y:S01]  /*16b0*/  UMOV UR11, 0x40000040 ;  /* 0x40000040000b7882 */ /* 0x000fe20000000000 */
[----:B------:R-:W-:Y:S02]  /*16c0*/  WARPGROUP.DEPBAR.LE gsb0, 0x0 ;  /* 0x00008000000079c5 */ /* 0x000fe40000010000 */
[----:B------:R-:W-:-:S15]  /*16d0*/  WARPGROUP.ARRIVE ;  /* 0x00000000000079c5 */ /* 0x000fde0000000000 */
[----:B------:R-:W-:-:S07]  /*16e0*/  NOP ;  /* 0x0000000000007918 */ /* 0x000fce0000000000 */
[----:B------:R-:W-:Y:S01]  /*16f0*/  HGMMA.64x256x8.F32.TF32 R24, gdesc[UR12], R24, gsb0 ;  /* 0x07e000000c1879f0 */ /* 0x000fe20008002818 */
[----:B------:R-:W-:Y:S02]  /*1700*/  UIADD3 UR12, UR8, 0x4, URZ ;  /* 0x00000004080c7890 */ /* 0x000fe4000fffe03f */
[----:B------:R-:W-:Y:S01]  /*1710*/  UIADD3 UR14, UR6, 0x4, URZ ;  /* 0x00000004060e7890 */ /* 0x000fe2000fffe03f */
[----:B------:R-:W-:Y:S01]  /*1720*/  UMOV UR13, 0x40000040 ;  /* 0x40000040000d7882 */ /* 0x000fe20000000000 */
[----:B------:R-:W-:Y:S01]  /*1730*/  UMOV UR15, 0x40000040 ;  /* 0x40000040000f7882 */ /* 0x000fe20000000000 */
[----:B------:R-:W-:Y:S02]  /*1740*/  WARPGROUP.DEPBAR.LE gsb0, 0x0 ;  /* 0x00008000000079c5 */ /* 0x000fe40000010000 */
[----:B------:R-:W-:-:S15]  /*1750*/  WARPGROUP.ARRIVE ;  /* 0x00000000000079c5 */ /* 0x000fde0000000000 */
[----:B------:R-:W-:-:S05]  /*1760*/  NOP ;  /* 0x0000000000007918 */ /* 0x000fca0000000000 */
        /* <DEDUP_REMOVED lines=93> */
[----:B------:R-:W-:Y:S01]  /*1d40*/  UIADD3 UR8, UR8, 0xc06, URZ ;  /* 0x00000c0608087890 */ /* 0x000fe2000fffe03f */
[----:B------:R-:W-:Y:S02]  /*1d50*/  WARPGROUP.DEPBAR.LE gsb0, 0x0 ;  /* 0x00008000000079c5 */ /* 0x000fe40000010000 */
[----:B------:R-:W-:-:S15]  /*1d60*/  WARPGROUP.ARRIVE ;  /* 0x00000000000079c5 */ /* 0x000fde0000000000 */
[----:B------:R-:W-:-:S04]  /*1d70*/  NOP ;  /* 0x0000000000007918 */ /* 0x000fc80000000000 */
[----:B------:R-:W-:Y:S03]  /*1d80*/  HGMMA.64x256x8.F32.TF32 R24, gdesc[UR12], R24, gsb0 ;  /* 0x07e000000c1879f0 */ /* 0x000fe60008002818 */
[----:B------:R-:W-:Y:S02]  /*1d90*/  WARPGROUP.DEPBAR.LE gsb0, 0x0 ;  /* 0x00008000000079c5 */ /* 0x000fe40000010000 */
[----:B------:R-:W-:-:S15]  /*1da0*/  WARPGROUP.ARRIVE ;  /* 0x00000000000079c5 */ /* 0x000fde0000000000 */
[----:B------:R-:W-:-:S08]  /*1db0*/  NOP ;  /* 0x0000000000007918 */ /* 0x000fd00000000000 */
[----:B------:R-:W-:Y:S03]  /*1dc0*/  HGMMA.64x256x8.F32.TF32 R24, gdesc[UR8], R24, gsb0 ;  /* 0x07e00000081879f0 */ /* 0x000fe60008002818 */
[----:B------:R-:W-:Y:S02]  /*1dd0*/  WARPGROUP.DEPBAR.LE gsb0, 0x0 ;  /* 0x00008000000079c5 */ /* 0x000fe40000010000 */
[----:B------:R-:W-:Y:S05]  /*1de0*/  @!P1 BRA `(.L_x_22) ;  /* 0x0000000800a89947 */ /* 0x000fea0003800000 */
[----:B------:R-:W-:Y:S02]  /*1df0*/  UIADD3 UR6, UR39, 0x1, URZ ;  /* 0x0000000127067890 */ /* 0x000fe4000fffe03f */
[----:B------:R-:W-:Y:S02]  /*1e00*/  IMAD.U32 R3, RZ, RZ, UR39 ;  /* 0x00000027ff037e24 */ /* 0x000fe4000f8e00ff */
[----:B------:R-:W-:-:S04]  /*1e10*/  UISETP.NE.AND UP0, UPT, UR6, 0x4, UPT ;  /* 0x000000040600788c */ /* 0x000fc8000bf05270 */
[----:B------:R-:W-:Y:S02]  /*1e20*/  USEL UR7, URZ, 0x1, UP0 ;  /* 0x000000013f077887 */ /* 0x000fe40008000000 */
[----:B------:R-:W-:Y:S02]  /*1e30*/  USEL UR6, UR6, URZ, UP0 ;  /* 0x0000003f06067287 */ /* 0x000fe40008000000 */
[----:B------:R-:W-:-:S06]  /*1e40*/  ULOP3.LUT UR7, UR38, UR7, URZ, 0x3c, !UPT ;  /* 0x0000000726077292 */ /* 0x000fcc000f8e3c3f */
[----:B------:R-:W-:-:S07]  /*1e50*/  IMAD.U32 R7, RZ, RZ, UR7 ;  /* 0x00000007ff077e24 */ /* 0x000fce000f8e00ff */
.L_x_29:
[----:B------:R-:W-:Y:S05]  /*1e60*/  @!P0 BRA `(.L_x_23) ;  /* 0x0000000000048947 */ /* 0x000fea0003800000 */
[----:B------:R-:W-:Y:S01]  /*1e70*/  BPT.TRAP 0x1 ;  /* 0x000000040000795c */ /* 0x000fe20000300000 */
.L_x_23:
[----:B------:R-:W2:Y:S01]  /*1e80*/  S2UR UR8, SR_CgaCtaId ;  /* 0x00000000000879c3 */ /* 0x000ea20000008800 */
[----:B------:R-:W-:Y:S01]  /*1e90*/  UMOV UR7, 0x400 ;  /* 0x0000040000077882 */ /* 0x000fe20000000000 */
[----:B01----:R-:W-:Y:S01]  /*1ea0*/  IMAD.U32 R5, RZ, RZ, UR6 ;  /* 0x00000006ff057e24 */ /* 0x003fe2000f8e00ff */
[----:B------:R-:W-:Y:S01]  /*1eb0*/  SHF.L.U32 R4, R7, 0x1f, RZ ;  /* 0x0000001f07047819 */ /* 0x000fe200000006ff */
[----:B--2---:R-:W-:-:S06]  /*1ec0*/  ULEA UR7, UR8, UR7, 0x18 ;  /* 0x0000000708077291 */ /* 0x004fcc000f8ec03f */
[----:B------:R-:W-:-:S04]  /*1ed0*/  IMAD.U32 R6, RZ, RZ, UR7 ;  /* 0x00000007ff067e24 */ /* 0x000fc8000f8e00ff */
[----:B------:R-:W-:-:S04]  /*1ee0*/  IMAD R5, R5, 0x8, R6 ;  /* 0x0000000805057824 */ /* 0x000fc800078e0206 */
[----:B------:R0:W1:Y:S01]  /*1ef0*/  SYNCS.PHASECHK.TRANS64.TRYWAIT P1, [R5+URZ], R4 ;  /* 0x00000004050075a7 */ /* 0x000062000802017f */
[----:B------:R-:W-:Y:S05]  /*1f00*/  @!P0 BRA `(.L_x_24) ;  /* 0x0000000000048947 */ /* 0x000fea0003800000 */
[----:B------:R-:W-:Y:S01]  /*1f10*/  BPT.TRAP 0x1 ;  /* 0x000000040000795c */ /* 0x000fe20000300000 */
.L_x_24:
[----:B-1----:R-:W-:Y:S05]  /*1f20*/  @P1 BRA `(.L_x_25) ;  /* 0x0000000000081947 */ /* 0x002fea0003800000 */
[----:B------:R-:W1:Y:S02]  /*1f30*/  SYNCS.PHASECHK.TRANS64.TRYWAIT P1, [R5+URZ], R4 ;  /* 0x00000004050075a7 */ /* 0x000e64000802017f */
[----:B-1----:R-:W-:Y:S05]  /*1f40*/  @!P1 BRA `(.L_x_26) ;  /* 0x000000a800189947 */ /* 0x002fea0003800000 */
.L_x_25:
[----:B------:R-:W-:Y:S01]  /*1f50*/  ULEA UR10, UR6, UR5, 0xd ;  /* 0x00000005060a7291 */ /* 0x000fe2000f8e683f */
[----:B------:R-:W-:Y:S01]  /*1f60*/  WARPGROUP.ARRIVE ;  /* 0x00000000000079c5 */ /* 0x000fe20000000000 */
[----:B------:R-:W-:Y:S01]  /*1f70*/  ULEA UR8, UR6, UR4, 0xc ;  /* 0x0000000406087291 */ /* 0x000fe2000f8e603f */
[----:B------:R-:W-:Y:S01]  /*1f80*/  UMOV UR11, 0x40000040 ;  /* 0x40000040000b7882 */ /* 0x000fe20000000000 */
[----:B------:R-:W-:Y:S01]  /*1f90*/  UMOV UR9, 0x40000040 ;  /* 0x4000004000097882 */ /* 0x000fe20000000000 */
[----:B------:R-:W-:Y:S02]  /*1fa0*/  UIADD3 UR14, UR10, 0x2, URZ ;  /* 0x000000020a0e7890 */ /* 0x000fe4000fffe03f */
[----:B------:R-:W-:Y:S01]  /*1fb0*/  UIADD3 UR12, UR8, 0x2, URZ ;  /* 0x00000002080c7890 */ /* 0x000fe2000fffe03f */
[----:B------:R-:W-:-:S03]  /*1fc0*/  UMOV UR15, 0x40000040 ;  /* 0x40000040000f7882 */ /* 0x000fc60000000000 */
[----:B------:R-:W-:Y:S01]  /*1fd0*/  HGMMA.64x256x8.F32.TF32 R24, gdesc[UR8], R24, gsb0 ;  /* 0x07e00000081879f0 */ /* 0x000fe20008002818 */
[----:B------:R-:W-:Y:S01]  /*1fe0*/  UMOV UR13, 0x40000040 ;  /* 0x40000040000d7882 */ /* 0x000fe20000000000 */
        /* <DEDUP_REMOVED lines=106> */
[----:B------:R-:W-:Y:S02]  /*2690*/  UIADD3 UR10, UR10, 0x1806, URZ ;  /* 0x000018060a0a7890 */ /* 0x000fe4000fffe03f */
[----:B------:R-:W-:Y:S01]  /*26a0*/  UIADD3 UR8, UR8, 0xc06, URZ ;  /* 0x00000c0608087890 */ /* 0x000fe2000fffe03f */
[----:B------:R-:W-:Y:S02]  /*26b0*/  WARPGROUP.DEPBAR.LE gsb0, 0x0 ;  /* 0x00008000000079c5 */ /* 0x000fe40000010000 */
[----:B------:R-:W-:-:S15]  /*26c0*/  WARPGROUP.ARRIVE ;  /* 0x00000000000079c5 */ /* 0x000fde0000000000 */
[----:B------:R-:W-:-:S02]  /*26d0*/  NOP ;  /* 0x0000000000007918 */ /* 0x000fc40000000000 */
[----:B------:R-:W-:Y:S03]  /*26e0*/  HGMMA.64x256x8.F32.TF32 R24, gdesc[UR12], R24, gsb0 ;  /* 0x07e000000c1879f0 */ /* 0x000fe60008002818 */
[----:B------:R-:W-:Y:S02]  /*26f0*/  WARPGROUP.DEPBAR.LE gsb0, 0x0 ;  /* 0x00008000000079c5 */ /* 0x000fe40000010000 */
[----:B------:R-:W-:-:S15]  /*2700*/  WARPGROUP.ARRIVE ;  /* 0x00000000000079c5 */ /* 0x000fde0000000000 */
[----:B------:R-:W-:-:S08]  /*2710*/  NOP ;  /* 0x0000000000007918 */ /* 0x000fd00000000000 */
[----:B------:R-:W-:Y:S03]  /*2720*/  HGMMA.64x256x8.F32.TF32 R24, gdesc[UR8], R24, gsb0 ;  /* 0x07e00000081879f0 */ /* 0x000fe60008002818 */
[----:B------:R-:W-:Y:S02]  /*2730*/  WARPGROUP.DEPBAR.LE gsb0, 0x0 ;  /* 0x00008000000079c5 */ /* 0x000fe40000010000 */
[----:B------:R-:W-:Y:S05]  /*2740*/  @!P0 BRA `(.L_x_27) ;  /* 0x0000000000048947 */ /* 0x000fea0003800000 */
[----:B------:R-:W-:Y:S01]  /*2750*/  BPT.TRAP 0x1 ;  /* 0x000000040000795c */ /* 0x000fe20000300000 */
.L_x_27:
[----:B------:R-:W-:-:S13]  /*2760*/  ISETP.NE.AND P1, PT, R22, RZ, PT ;  /* 0x000000ff1600720c */ /* 0x000fda0003f25270 */
[----:B01----:R-:W-:-:S04]  /*2770*/  @P1 IMAD R4, R3, 0x8, R6 ;  /* 0x0000000803041824 */ /* 0x003fc800078e0206 */
[----:B------:R-:W-:-:S05]  /*2780*/  @P1 VIADD R5, R4, 0x20 ;  /* 0x0000002004051836 */ /* 0x000fca0000000000 */
[----:B------:R-:W-:-:S04]  /*2790*/  @P1 PRMT R5, R152, 0x654, R5 ;  /* 0x0000065498051816 */ /* 0x000fc80000000005 */
[----:B------:R0:W-:Y:S01]  /*27a0*/  @P1 SYNCS.ARRIVE.TRANS64.RED.A1T0 RZ, [R5+URZ], RZ ;  /* 0x000000ff05ff19a7 */ /* 0x0001e2000810043f */
[----:B------:R-:W-:-:S13]  /*27b0*/  ISETP.GT.U32.AND P1, PT, R19, 0x1, PT ;  /* 0x000000011300780c */ /* 0x000fda0003f24070 */
[----:B0-----:R-:W-:Y:S05]  /*27c0*/  @P1 BRA `(.L_x_28) ;  /* 0x0000000000041947 */ /* 0x001fea0003800000 */
[----:B------:R-:W-:Y:S01]  /*27d0*/  BPT.TRAP 0x1 ;  /* 0x000000040000795c */ /* 0x000fe20000300000 */
.L_x_28:
[----:B------:R-:W-:Y:S01]  /*27e0*/  UIADD3 UR6, UR6, 0x1, URZ ;  /* 0x0000000106067890 */ /* 0x000fe2000fffe03f */
[C---:B------:R-:W-:Y:S01]  /*27f0*/  ISETP.GT.AND P2, PT, R0.reuse, 0x1, PT ;  /* 0x000000010000780c */ /* 0x040fe20003f44270 */
[----:B------:R-:W-:Y:S02]  /*2800*/  VIADD R3, R3, 0x1 ;  /* 0x0000000103037836 */ /* 0x000fe40000000000 */
[----:B------:R-:W-:Y:S01]  /*2810*/  UISETP.NE.AND UP0, UPT, UR6, 0x4, UPT ;  /* 0x000000040600788c */ /* 0x000fe2000bf05270 */
[----:B------:R-:W-:Y:S02]  /*2820*/  VIADD R0, R0, 0xffffffff ;  /* 0xffffffff00007836 */ /* 0x000fe40000000000 */
[C---:B------:R-:W-:Y:S01]  /*2830*/  ISETP.NE.AND P1, PT, R3.reuse, 0x4, PT ;  /* 0x000000040300780c */ /* 0x040fe20003f25270 */
[----:B------:R-:W-:Y:S02]  /*2840*/  USEL UR7, URZ, 0x1, UP0 ;  /* 0x000000013f077887 */ /* 0x000fe40008000000 */
[----:B------:R-:W-:Y:S01]  /*2850*/  USEL UR6, UR6, URZ, UP0 ;  /* 0x0000003f06067287 */ /* 0x000fe20008000000 */
[----:B------:R-:W-:-:S03]  /*2860*/  SEL R3, R3, RZ, P1 ;  /* 0x000000ff03037207 */ /* 0x000fc60000800000 */
[----:B------:R-:W-:Y:S01]  /*2870*/  LOP3.LUT R7, R7, UR7, RZ, 0x3c, !PT ;  /* 0x0000000707077c12 */ /* 0x000fe2000f8e3cff */
[----:B------:R-:W-:Y:S07]  /*2880*/  @P2 BRA `(.L_x_29) ;  /* 0xfffffff400742947 */ /* 0x000fee000383ffff */
.L_x_22:
[----:B------:R-:W2:Y:S02]  /*2890*/  LDC R0, c[0x0][0x28c] ;  /* 0x0000a300ff007b82 */ /* 0x000ea40000000800 */
[----:B--2---:R-:W-:-:S13]  /*28a0*/  ISETP.GE.AND P1, PT, R0, 0x1, PT ;  /* 0x000000010000780c */ /* 0x004fda0003f26270 */
[----:B------:R-:W-:Y:S05]  /*28b0*/  @!P1 BRA `(.L_x_30) ;  /* 0x0000000000409947 */ /* 0x000fea0003800000 */
[----:B------:R-:W-:Y:S05]  /*28c0*/  @!P0 BRA `(.L_x_31) ;  /* 0x0000000000048947 */ /* 0x000fea0003800000 */
[----:B------:R-:W-:Y:S01]  /*28d0*/  BPT.TRAP 0x1 ;  /* 0x000000040000795c */ /* 0x000fe20000300000 */
.L_x_31:
[----:B------:R-:W-:Y:S01]  /*28e0*/  ISETP.NE.AND P0, PT, R22, RZ, PT ;  /* 0x000000ff1600720c */ /* 0x000fe20003f05270 */
[----:B------:R-:W-:-:S12]  /*28f0*/  UISETP.LT.AND UP1, UPT, UR40, 0x1, UPT ;  /* 0x000000012800788c */ /* 0x000fd8000bf21270 */
[----:B------:R-:W-:-:S05]  /*2900*/  VOTEU.ANY UP0, P0 ;  /* 0x00000000003f7886 */ /* 0x000fca0000000100 */
[----:B------:R-:W-:-:S04]  /*2910*/  @UP0 USEL UR4, UR40, 0x1, UP1 ;  /* 0x0000000128040887 */ /* 0x000fc80008800000 */
[----:B------:R-:W-:-:S06]  /*2920*/  @UP0 UIADD3 UR4, UR39, UR40, -UR4 ;  /* 0x0000002827040290 */ /* 0x000fcc000fffe804 */
[----:B------:R-:W-:-:S04]  /*2930*/  IMAD.U32 R0, RZ, RZ, UR4 ;  /* 0x00000004ff007e24 */ /* 0x000fc8000f8e00ff */
[----:B------:R-:W-:-:S05]  /*2940*/  @P0 IMAD.SHL.U32 R0, R0, 0x8, RZ ;  /* 0x0000000800000824 */ /* 0x000fca00078e00ff */
[----:B------:R-:W-:-:S04]  /*2950*/  @P0 LOP3.LUT R0, R0, 0x18, RZ, 0xc0, !PT ;  /* 0x0000001800000812 */ /* 0x000fc800078ec0ff */
[----:B------:R-:W-:-:S04]  /*2960*/  @P0 IADD3 R3, R6, 0x20, R0 ;  /* 0x0000002006030810 */ /* 0x000fc80007ffe000 */
[----:B------:R-:W-:-:S04]  /*2970*/  @P0 PRMT R3, R152, 0x654, R3 ;  /* 0x0000065498030816 */ /* 0x000fc80000000003 */
[----:B------:R2:W-:Y:S01]  /*2980*/  @P0 SYNCS.ARRIVE.TRANS64.RED.A1T0 RZ, [R3+URZ], RZ ;  /* 0x000000ff03ff09a7 */ /* 0x0005e2000810043f */
[----:B------:R-:W-:-:S13]  /*2990*/  ISETP.GT.U32.AND P0, PT, R19, 0x1, PT ;  /* 0x000000011300780c */ /* 0x000fda0003f04070 */
[----:B--2---:R-:W-:Y:S05]  /*29a0*/  @P0 BRA `(.L_x_30) ;  /* 0x0000000000040947 */ /* 0x004fea0003800000 */
[----:B------:R-:W-:Y:S01]  /*29b0*/  BPT.TRAP 0x1 ;  /* 0x000000040000795c */ /* 0x000fe20000300000 */
.L_x_30:
[----:B------:R-:W2:Y:S01]  /*29c0*/  LDC R6, c[0x0][0x288] ;  /* 0x0000a200ff067b82 */ /* 0x000ea20000000800 */
[--C-:B------:R-:W-:Y:S01]  /*29d0*/  SHF.R.U32.HI R0, RZ, 0x2, R18.reuse ;  /* 0x00000002ff007819 */ /* 0x100fe20000011612 */
[----:B------:R-:W-:Y:S01]  /*29e0*/  UIADD3 UR39, UR40, UR39, URZ ;  /* 0x0000002728277290 */ /* 0x000fe2000fffe03f */
[----:B01----:R-:W-:Y:S01]  /*29f0*/  SHF.R.U32.HI R5, RZ, 0x7, R18 ;  /* 0x00000007ff057819 */ /* 0x003fe20000011612 */
[----:B------:R-:W-:Y:S01]  /*2a00*/  ULDC UR8, c[0x0][0x284] ;  /* 0x0000a10000087ab9 */ /* 0x000fe20000000800 */
[----:B------:R-:W-:Y:S01]  /*2a10*/  LOP3.LUT R4, R18, 0x60, RZ, 0xc0, !PT ;  /* 0x0000006012047812 */ /* 0x000fe200078ec0ff */
[----:B------:R-:W-:Y:S01]  /*2a20*/  USHF.R.U32.HI UR4, URZ, 0x2, UR39 ;  /* 0x000000023f047899 */ /* 0x000fe20008011627 */
[----:B------:R-:W-:Y:S01]  /*2a30*/  LOP3.LUT R3, R0, 0x7, RZ, 0xc0, !PT ;  /* 0x0000000700037812 */ /* 0x000fe200078ec0ff */
[----:B------:R-:W-:Y:S01]  /*2a40*/  UISETP.GT.U32.AND UP1, UPT, UR39, 0x3, UPT ;  /* 0x000000032700788c */ /* 0x000fe2000bf24070 */
[----:B------:R-:W-:Y:S01]  /*2a50*/  LOP3.LUT R0, R5, 0x1, RZ, 0xc0, !PT ;  /* 0x0000000105007812 */ /* 0x000fe200078ec0ff */
[----:B------:R-:W-:Y:S01]  /*2a60*/  ULOP3.LUT UR4, UR4, 0x1, URZ, 0xc0, !UPT ;  /* 0x0000000104047892 */ /* 0x000fe2000f8ec03f */
[----:B------:R-:W-:Y:S01]  /*2a70*/  SHF.R.U32.HI R10, RZ, 0x1, R4 ;  /* 0x00000001ff0a7819 */ /* 0x000fe20000011604 */
[----:B------:R-:W-:Y:S01]  /*2a80*/  IMAD.SHL.U32 R4, R18, 0x2, RZ ;  /* 0x0000000212047824 */ /* 0x000fe200078e00ff */
[----:B------:R-:W-:Y:S01]  /*2a90*/  SHF.R.S32.HI R21, RZ, 0x1f, R23 ;  /* 0x0000001fff157819 */ /* 0x000fe20000011417 */
[----:B------:R-:W-:Y:S01]  /*2aa0*/  IMAD.SHL.U32 R8, R0, 0x40, RZ ;  /* 0x0000004000087824 */ /* 0x000fe200078e00ff */
[--C-:B------:R-:W-:Y:S01]  /*2ab0*/  IADD3 R5, RZ, -R10, -R3.reuse ;  /* 0x8000000aff057210 */ /* 0x100fe20007ffe803 */
[----:B------:R-:W-:Y:S01]  /*2ac0*/  UISETP.NE.U32.AND UP0, UPT, UR4, 0x1, UPT ;  /* 0x000000010400788c */ /* 0x000fe2000bf05070 */
[----:B------:R-:W-:Y:S01]  /*2ad0*/  LOP3.LUT R4, R4, 0x6, RZ, 0xc0, !PT ;  /* 0x0000000604047812 */ /* 0x000fe200078ec0ff */
[----:B------:R-:W-:Y:S01]  /*2ae0*/  ULDC.64 UR6, c[0x0][0x5d0] ;  /* 0x0001740000067ab9 */ /* 0x000fe20000000a00 */
[----:B------:R-:W-:Y:S01]  /*2af0*/  LOP3.LUT R3, R8, 0x40, R3, 0xe2, !PT ;  /* 0x0000004008037812 */ /* 0x000fe200078ee203 */
[----:B------:R-:W-:Y:S01]  /*2b00*/  IMAD R11, R0, -0x40, R5 ;  /* 0xffffffc0000b7824 */ /* 0x000fe200078e0205 */
[----:B------:R-:W-:Y:S01]  /*2b10*/  LOP3.LUT R0, R18, 0x3, RZ, 0xc0, !PT ;  /* 0x0000000312007812 */ /* 0x000fe200078ec0ff */
[----:B------:R-:W-:Y:S01]  /*2b20*/  UISETP.LT.U32.AND UP1, UPT, UR40, 0x4, UP1 ;  /* 0x000000042800788c */ /* 0x000fe20008f21070 */
[----:B------:R-:W-:Y:S01]  /*2b30*/  PRMT R8, R4, 0x6540, R153 ;  /* 0x0000654004087816 */ /* 0x000fe20000000099 */
[----:B------:R-:W-:Y:S01]  /*2b40*/  IMAD.SHL.U32 R153, R153, 0x100, RZ ;  /* 0x0000010099997824 */ /* 0x000fe200078e00ff */
[----:B------:R-:W-:Y:S01]  /*2b50*/  UISETP.GT.U32.AND UP0, UPT, UR40, 0x3, !UP0 ;  /* 0x000000032800788c */ /* 0x000fe2000c704070 */
[----:B--2---:R-:W-:Y:S01]  /*2b60*/  IMAD R12, R0, -0x2, R6 ;  /* 0xfffffffe000c7824 */ /* 0x004fe200078e0206 */
[----:B------:R-:W-:Y:S01]  /*2b70*/  SHF.R.S32.HI R9, RZ, 0x1f, R8 ;  /* 0x0000001fff097819 */ /* 0x000fe20000011408 */
[C---:B------:R-:W-:Y:S01]  /*2b80*/  IMAD.SHL.U32 R0, R154.reuse, 0x80, RZ ;  /* 0x000000809a007824 */ /* 0x040fe200078e00ff */
[----:B------:R-:W-:Y:S01]  /*2b90*/  ISETP.GE.AND P0, PT, R153, R6, PT ;  /* 0x000000069900720c */ /* 0x000fe20003f06270 */
[----:B------:R-:W-:Y:S01]  /*2ba0*/  IMAD R4, R21, UR6, RZ ;  /* 0x0000000615047c24 */ /* 0x000fe2000f8e02ff */
[----:B------:R-:W-:Y:S01]  /*2bb0*/  USEL UR5, URZ, 0x1, !UP1 ;  /* 0x000000013f057887 */ /* 0x000fe2000c800000 */
[----:B------:R-:W-:Y:S01]  /*2bc0*/  IMAD.WIDE R6, R154, 0x80, RZ ;  /* 0x000000809a067825 */ /* 0x000fe200078e02ff */
[C---:B------:R-:W-:Y:S01]  /*2bd0*/  ISETP.GE.OR P0, PT, R0.reuse, UR8, P0 ;  /* 0x0000000800007c0c */ /* 0x040fe20008706670 */
[----:B------:R-:W-:Y:S01]  /*2be0*/  USEL UR4, URZ, 0x1, !UP0 ;  /* 0x000000013f047887 */ /* 0x000fe2000c000000 */
[----:B------:R-:W-:Y:S01]  /*2bf0*/  IADD3 R0, -R0, UR8, R11 ;  /* 0x0000000800007c10 */ /* 0x000fe2000fffe10b */
[C---:B------:R-:W-:Y:S01]  /*2c00*/  IMAD R13, R23.reuse, UR7, R4 ;  /* 0x00000007170d7c24 */ /* 0x040fe2000f8e0204 */
[----:B------:R-:W-:Y:S01]  /*2c10*/  ULOP3.LUT UR39, UR39, 0x3, URZ, 0xc0, !UPT ;  /* 0x0000000327277892 */ /* 0x000fe2000f8ec03f */
[----:B------:R-:W-:Y:S01]  /*2c20*/  IMAD.WIDE.U32 R4, R23, UR6, R8 ;  /* 0x0000000617047c25 */ /* 0x000fe2000f8e0008 */
[----:B------:R-:W-:Y:S01]  /*2c30*/  ULOP3.LUT UR38, UR4, UR38, UR5, 0x96, !UPT ;  /* 0x0000002604267292 */ /* 0x000fe2000f8e9605 */
[----:B------:R-:W-:-:S02]  /*2c40*/  LOP3.LUT R171, R6, R3, R10, 0xfe, !PT ;  /* 0x0000000306ab7212 */ /* 0x000fc400078efe0a */
[----:B------:R-:W-:Y:S02]  /*2c50*/  IMAD.IADD R5, R5, 0x1, R13 ;  /* 0x0000000105057824 */ /* 0x000fe400078e020d */
[----:B------:R-:W-:Y:S02]  /*2c60*/  IMAD.IADD R3, R12, 0x1, -R153 ;  /* 0x000000010c037824 */ /* 0x000fe400078e0a99 */
[----:B------:R-:W-:Y:S01]  /*2c70*/  IMAD.MOV.U32 R154, RZ, RZ, -0x1 ;  /* 0xffffffffff9a7424 */ /* 0x000fe200078e00ff */
[----:B------:R-:W-:Y:S06]  /*2c80*/  @P0 BRA `(.L_x_32) ;  /* 0x0000007800d80947 */ /* 0x000fec0003800000 */
[----:B------:R-:W0:Y:S01]  /*2c90*/  LDC.64 R10, c[0x0][0x5c8] ;  /* 0x00017200ff0a7b82 */ /* 0x000e220000000a00 */
[----:B-----5:R-:W-:Y:S01]  /*2ca0*/  FSETP.NEU.AND P0, PT, R156, RZ, PT ;  /* 0x000000ff9c00720b */ /* 0x020fe20003f0d000 */
[----:B------:R-:W-:Y:S01]  /*2cb0*/  BSSY B0, `(.L_x_32) ;  /* 0x00007b3000007945 */ /* 0x000fe20003800000 */
[----:B------:R-:W-:-:S04]  /*2cc0*/  ISETP.GT.AND P1, PT, R3, RZ, PT ;  /* 0x000000ff0300720c */ /* 0x000fc80003f24270 */
[----:B------:R-:W-:Y:S01]  /*2cd0*/  ISETP.GT.AND P2, PT, R0, RZ, P1 ;  /* 0x000000ff0000720c */ /* 0x000fe20000f44270 */
[-C--:B0-----:R-:W-:Y:S02]  /*2ce0*/  IMAD R12, R7, R10.reuse, RZ ;  /* 0x0000000a070c7224 */ /* 0x081fe400078e02ff */
[----:B------:R-:W-:-:S04]  /*2cf0*/  IMAD.WIDE.U32 R162, R171, R10, R4 ;  /* 0x0000000aaba27225 */ /* 0x000fc800078e0004 */
[----:B------:R-:W-:-:S04]  /*2d00*/  IMAD R5, R171, R11, R12 ;  /* 0x0000000bab057224 */ /* 0x000fc800078e020c */
[----:B------:R-:W-:Y:S01]  /*2d10*/  IMAD.IADD R173, R163, 0x1, R5 ;  /* 0x00000001a3ad7824 */ /* 0x000fe200078e0205 */
[----:B------:R-:W-:Y:S06]  /*2d20*/  @!P0 BRA `(.L_x_33) ;  /* 0x0000005400948947 */ /* 0x000fec0003800000 */
[----:B------:R-:W0:Y:S01]  /*2d30*/  LDC.64 R14, c[0x0][0x5b8] ;  /* 0x00016e00ff0e7b82 */ /* 0x000e220000000a00 */
[----:B------:R-:W-:-:S07]  /*2d40*/  ULDC.64 UR4, c[0x0][0x5c0] ;  /* 0x0001700000047ab9 */ /* 0x000fce0000000a00 */
[----:B------:R-:W1:Y:S08]  /*2d50*/  LDC.64 R168, c[0x0][0x5b0] ;  /* 0x00016c00ffa87b82 */ /* 0x000e700000000a00 */
[----:B------:R-:W2:Y:S01]  /*2d60*/  LDC.64 R12, c[0x0][0x5a8] ;  /* 0x00016a00ff0c7b82 */ /* 0x000ea20000000a00 */
[-C--:B0-----:R-:W-:Y:S02]  /*2d70*/  IMAD R4, R21, R14.reuse, RZ ;  /* 0x0000000e15047224 */ /* 0x081fe400078e02ff */
[----:B------:R-:W-:-:S04]  /*2d80*/  IMAD.WIDE.U32 R164, R23, R14, R8 ;  /* 0x0000000e17a47225 */ /* 0x000fc800078e0008 */
[----:B------:R-:W-:Y:S02]  /*2d90*/  IMAD R163, R23, R15, R4 ;  /* 0x0000000f17a37224 */ /* 0x000fe400078e0204 */
[-C--:B-1----:R-:W-:Y:S02]  /*2da0*/  IMAD R6, R7, R168.reuse, RZ ;  /* 0x000000a807067224 */ /* 0x082fe400078e02ff */
[----:B------:R-:W-:Y:S02]  /*2db0*/  IMAD.IADD R21, R165, 0x1, R163 ;  /* 0x00000001a5157824 */ /* 0x000fe400078e02a3 */
[----:B------:R-:W-:Y:S02]  /*2dc0*/  IMAD.MOV.U32 R20, RZ, RZ, R164 ;  /* 0x000000ffff147224 */ /* 0x000fe400078e00a4 */
[C---:B------:R-:W-:Y:S02]  /*2dd0*/  IMAD R167, R171.reuse, R169, R6 ;  /* 0x000000a9aba77224 */ /* 0x040fe400078e0206 */
[----:B------:R-:W-:-:S04]  /*2de0*/  IMAD.WIDE.U32 R4, R171, R168, R20 ;  /* 0x000000a8ab047225 */ /* 0x000fc800078e0014 */
[----:B------:R-:W-:Y:S01]  /*2df0*/  IMAD.IADD R5, R5, 0x1, R167 ;  /* 0x0000000105057824 */ /* 0x000fe200078e02a7 */
[----:B--2---:R-:W-:-:S04]  /*2e00*/  LEA R6, P0, R4, R12, 0x2 ;  /* 0x0000000c04067211 */ /* 0x004fc800078010ff */
[----:B------:R-:W-:-:S05]  /*2e10*/  LEA.HI.X R7, R4, R13, R5, 0x2, P0 ;  /* 0x0000000d04077211 */ /* 0x000fca00000f1405 */
[----:B------:R0:W2:Y:S01]  /*2e20*/  @P2 LDG.E.LTC128B R15, desc[UR36][R6.64] ;  /* 0x00000024060f2981 */ /* 0x0000a2000c1e1920 */
[----:B------:R-:W-:Y:S01]  /*2e30*/  IMAD.WIDE.U32 R4, R171, R168, R8 ;  /* 0x000000a8ab047225 */ /* 0x000fe200078e0008 */
[----:B------:R-:W-:Y:S01]  /*2e40*/  ISETP.GT.AND P0, PT, R3, 0x1, PT ;  /* 0x000000010300780c */ /* 0x000fe20003f04270 */
[----:B------:R-:W-:Y:S01]  /*2e50*/  BSSY B1, `(.L_x_34) ;  /* 0x0000013000017945 */ /* 0x000fe20003800000 */
[C---:B------:R-:W-:Y:S01]  /*2e60*/  SHF.L.U64.HI R161, R168.reuse, 0x3, R169 ;  /* 0x00000003a8a17819 */ /* 0x040fe200000102a9 */
[----:B------:R-:W-:Y:S02]  /*2e70*/  IMAD.IADD R5, R167, 0x1, R5 ;  /* 0x00000001a7057824 */ /* 0x000fe400078e0205 */
[----:B------:R-:W-:Y:S02]  /*2e80*/  IMAD.SHL.U32 R160, R168, 0x8, RZ ;  /* 0x00000008a8a07824 */ /* 0x000fe400078e00ff */
[----:B------:R-:W-:Y:S01]  /*2e90*/  IMAD.WIDE.U32 R158, R23, R14, R4 ;  /* 0x0000000e179e7225 */ /* 0x000fe200078e0004 */
[----:B------:R-:W-:-:S03]  /*2ea0*/  LEA R4, P3, R162, UR4, 0x2 ;  /* 0x00000004a2047c11 */ /* 0x000fc6000f8610ff */
[----:B0-----:R-:W-:Y:S01]  /*2eb0*/  IMAD.IADD R7, R163, 0x1, R159 ;  /* 0x00000001a3077824 */ /* 0x001fe200078e029f */
[----:B------:R-:W-:Y:S01]  /*2ec0*/  LEA.HI.X R5, R162, UR5, R173, 0x2, P3 ;  /* 0x00000005a2057c11 */ /* 0x000fe200098f14ad */
[----:B------:R-:W-:Y:S01]  /*2ed0*/  IMAD.WIDE.U32 R160, R171, R168, R160 ;  /* 0x000000a8aba07225 */ /* 0x000fe200078e00a0 */
[----:B------:R-:W-:Y:S02]  /*2ee0*/  ISETP.GT.AND P3, PT, R0, RZ, P0 ;  /* 0x000000ff0000720c */ /* 0x000fe40000764270 */
[----:B------:R-:W-:-:S04]  /*2ef0*/  LEA R6, P4, R158, R12, 0x2 ;  /* 0x0000000c9e067211 */ /* 0x000fc800078810ff */
[----:B------:R-:W-:Y:S02]  /*2f00*/  LEA.HI.X R7, R158, R13, R7, 0x2, P4 ;  /* 0x0000000d9e077211 */ /* 0x000fe400020f1407 */
[----:B--2---:R-:W-:-:S05]  /*2f10*/  LOP3.LUT R153, R15, 0xffffe000, RZ, 0xc0, !PT ;  /* 0xffffe0000f997812 */ /* 0x004fca00078ec0ff */
[----:B------:R-:W-:-:S04]  /*2f20*/  FMUL R153, R153, R156 ;  /* 0x0000009c99997220 */ /* 0x000fc80000400000 */
[----:B------:R-:W-:-:S05]  /*2f30*/  FFMA R153, R24, R155, R153 ;  /* 0x0000009b18997223 */ /* 0x000fca0000000099 */
[----:B------:R-:W-:-:S05]  /*2f40*/  F2FP.TF32.F32.PACK_B R153, R153 ;  /* 0x00000099ff99723e */ /* 0x000fca00024050ff */
[----:B------:R0:W-:Y:S01]  /*2f50*/  @P2 STG.E desc[UR36][R4.64], R153 ;  /* 0x0000009904002986 */ /* 0x0001e2000c101924 */
[----:B------:R-:W-:Y:S05]  /*2f60*/  @!P3 BRA `(.L_x_35) ;  /* 0x000000000004b947 */ /* 0x000fea0003800000 */
[----:B------:R1:W5:Y:S02]  /*2f70*/  LDG.E.LTC128B R15, desc[UR36][R6.64+0x4] ;  /* 0x00000424060f7981 */ /* 0x000364000c1e1920 */
.L_x_35:
[----:B------:R-:W-:Y:S05]  /*2f80*/  BSYNC B1 ;  /* 0x0000000000017941 */ /* 0x000fea0003800000 */
.L_x_34:
[----:B0----5:R-:W-:Y:S01]  /*2f90*/  LOP3.LUT R153, R15, 0xffffe000, RZ, 0xc0, !PT ;  /* 0xffffe0000f997812 */ /* 0x021fe200078ec0ff */
[----:B------:R-:W-:Y:S01]  /*2fa0*/  IMAD.IADD R167, R167, 0x1, R161 ;  /* 0x00000001a7a77824 */ /* 0x000fe200078e02a1 */
[----:B------:R-:W-:Y:S01]  /*2fb0*/  IADD3 R164, P2, R164, R160, RZ ;  /* 0x000000a0a4a47210 */ /* 0x000fe20007f5e0ff */
[----:B------:R-:W-:Y:S01]  /*2fc0*/  IMAD.MOV.U32 R24, RZ, RZ, R15 ;  /* 0x000000ffff187224 */ /* 0x000fe200078e000f */
[----:B------:R-:W-:Y:S01]  /*2fd0*/  ISETP.GT.AND P1, PT, R0, 0x8, P1 ;  /* 0x000000080000780c */ /* 0x000fe20000f24270 */
[----:B------:R-:W-:Y:S02]  /*2fe0*/  FMUL R20, R153, R156 ;  /* 0x0000009c99147220 */ /* 0x000fe40000400000 */
[----:B------:R-:W-:Y:S02]  /*2ff0*/  IMAD.X R21, R167, 0x1, R21, P2 ;  /* 0x00000001a7157824 */ /* 0x000fe400010e0615 */
[----:B------:R-:W-:Y:S01]  /*3000*/  FFMA R153, R25, R155, R20 ;  /* 0x0000009b19997223 */ /* 0x000fe20000000014 */
[----:B------:R-:W-:-:S04]  /*3010*/  LEA R20, P2, R164, R12, 0x2 ;  /* 0x0000000ca4147211 */ /* 0x000fc800078410ff */
[----:B------:R-:W-:Y:S02]  /*3020*/  F2FP.TF32.F32.PACK_B R153, R153 ;  /* 0x00000099ff99723e */ /* 0x000fe400024050ff */
[----:B------:R-:W-:-:S03]  /*3030*/  LEA.HI.X R21, R164, R13, R21, 0x2, P2 ;  /* 0x0000000da4157211 */ /* 0x000fc600010f1415 */
[----:B------:R0:W-:Y:S04]  /*3040*/  @P3 STG.E desc[UR36][R4.64+0x4], R153 ;  /* 0x0000049904003986 */ /* 0x0001e8000c101924 */
[----:B------:R-:W2:Y:S01]  /*3050*/  @P1 LDG.E.LTC128B R24, desc[UR36][R20.64] ;  /* 0x0000002414181981 */ /* 0x000ea2000c1e1920 */
[----:B------:R-:W-:Y:S01]  /*3060*/  IADD3 R8, P2, R8, R160, RZ ;  /* 0x000000a008087210 */ /* 0x000fe20007f5e0ff */
[----:B------:R-:W-:Y:S01]  /*3070*/  BSSY B1, `(.L_x_36) ;  /* 0x0000011000017945 */ /* 0x000fe20003800000 */
[----:B------:R-:W-:Y:S02]  /*3080*/  SHF.L.U64.HI R11, R10, 0x5, R11 ;  /* 0x000000050a0b7819 */ /* 0x000fe4000001020b */
[----:B------:R-:W-:Y:S01]  /*3090*/  ISETP.GT.AND P0, PT, R0, 0x8, P0 ;  /* 0x000000080000780c */ /* 0x000fe20000704270 */
[----:B------:R-:W-:Y:S01]  /*30a0*/  IMAD.X R9, R9, 0x1, R167, P2 ;  /* 0x0000000109097824 */ /* 0x000fe200010e06a7 */
[----:B------:R-:W-:-:S05]  /*30b0*/  LEA R10, P2, R10, R4, 0x5 ;  /* 0x000000040a0a7211 */ /* 0x000fca00078428ff */
[----:B------:R-:W-:Y:S01]  /*30c0*/  IMAD.X R11, R11, 0x1, R5, P2 ;  /* 0x000000010b0b7824 */ /* 0x000fe200010e0605 */
[----:B--2---:R-:W-:-:S05]  /*30d0*/  LOP3.LUT R15, R24, 0xffffe000, RZ, 0xc0, !PT ;  /* 0xffffe000180f7812 */ /* 0x004fca00078ec0ff */
[----:B------:R-:W-:Y:S01]  /*30e0*/  FMUL R25, R15, R156 ;  /* 0x0000009c0f197220 */ /* 0x000fe20000400000 */
[----:B------:R-:W-:-:S04]  /*30f0*/  IMAD.WIDE.U32 R14, R23, R14, R8 ;  /* 0x0000000e170e7225 */ /* 0x000fc800078e0008 */
[----:B------:R-:W-:Y:S01]  /*3100*/  FFMA R25, R26, R155, R25 ;  /* 0x0000009b1a197223 */ /* 0x000fe20000000019 */
[----:B------:R-:W-:Y:S01]  /*3110*/  IMAD.IADD R9, R163, 0x1, R15 ;  /* 0x00000001a3097824 */ /* 0x000fe200078e020f */
[----:B------:R-:W-:-:S03]  /*3120*/  LEA R8, P3, R14, R12, 0x2 ;  /* 0x0000000c0e087211 */ /* 0x000fc600078610ff */
[----:B------:R-:W-:Y:S02]  /*3130*/  F2FP.TF32.F32.PACK_B R25, R25 ;  /* 0x00000019ff19723e */ /* 0x000fe400024050ff */
[----:B------:R-:W-:-:S03]  /*3140*/  LEA.HI.X R9, R14, R13, R9, 0x2, P3 ;  /* 0x0000000d0e097211 */ /* 0x000fc600018f1409 */
[----:B------:R0:W-:Y:S01]  /*3150*/  @P1 STG.E desc[UR36][R10.64], R25 ;  /* 0x000000190a001986 */ /* 0x0001e2000c101924 */
[----:B------:R-:W-:Y:S05]  /*3160*/  @!P0 BRA `(.L_x_37) ;  /* 0x0000000000048947 */ /* 0x000fea0003800000 */
[----:B------:R2:W5:Y:S02]  /*3170*/  LDG.E.LTC128B R24, desc[UR36][R8.64+0x4] ;  /* 0x0000042408187981 */ /* 0x000564000c1e1920 */
.L_x_37:
[----:B------:R-:W-:Y:S05]  /*3180*/  BSYNC B1 ;  /* 0x0000000000017941 */ /* 0x000fea0003800000 */
.L_x_36:
[----:B-----5:R-:W-:Y:S01]  /*3190*/  LOP3.LUT R13, R24, 0xffffe000, RZ, 0xc0, !PT ;  /* 0xffffe000180d7812 */ /* 0x020fe200078ec0ff */
[----:B------:R-:W-:Y:S01]  /*31a0*/  BSSY B1, `(.L_x_38) ;  /* 0x0000009000017945 */ /* 0x000fe20003800000 */
[----:B------:R-:W-:-:S03]  /*31b0*/  ISETP.GT.AND P1, PT, R3, 0x8, PT ;  /* 0x000000080300780c */ /* 0x000fc60003f24270 */
[----:B------:R-:W-:Y:S01]  /*31c0*/  FMUL R12, R13, R156 ;  /* 0x0000009c0d0c7220 */ /* 0x000fe20000400000 */
[----:B------:R-:W-:-:S03]  /*31d0*/  ISETP.GT.AND P2, PT, R0, RZ, P1 ;  /* 0x000000ff0000720c */ /* 0x000fc60000f44270 */
[----:B------:R-:W-:-:S05]  /*31e0*/  FFMA R27, R27, R155, R12 ;  /* 0x0000009b1b1b7223 */ /* 0x000fca000000000c */
[----:B------:R-:W-:-:S05]  /*31f0*/  F2FP.TF32.F32.PACK_B R27, R27 ;  /* 0x0000001bff1b723e */ /* 0x000fca00024050ff */
[----:B------:R3:W-:Y:S01]  /*3200*/  @P0 STG.E desc[UR36][R10.64+0x4], R27 ;  /* 0x0000041b0a000986 */ /* 0x0007e2000c101924 */
[----:B------:R-:W-:Y:S05]  /*3210*/  @!P2 BRA `(.L_x_39) ;  /* 0x000000000004a947 */ /* 0x000fea0003800000 */
[----:B------:R4:W5:Y:S02]  /*3220*/  LDG.E.LTC128B R24, desc[UR36][R6.64+0x20] ;  /* 0x0000202406187981 */ /* 0x000964000c1e1920 */
.L_x_39:
[----:B------:R-:W-:Y:S05]  /*3230*/  BSYNC B1 ;  /* 0x0000000000017941 */ /* 0x000fea0003800000 */
.L_x_38:
        /* <DEDUP_REMOVED lines=10> */
.L_x_41:
[----:B------:R-:W-:Y:S05]  /*32e0*/  BSYNC B1 ;  /* 0x0000000000017941 */ /* 0x000fea0003800000 */
.L_x_40:
[----:B0----5:R-:W-:Y:S01]  /*32f0*/  LOP3.LUT R13, R24, 0xffffe000, RZ, 0xc0, !PT ;  /* 0xffffe000180d7812 */ /* 0x021fe200078ec0ff */
[----:B------:R-:W-:Y:S01]  /*3300*/  BSSY B1, `(.L_x_42) ;  /* 0x0000008000017945 */ /* 0x000fe20003800000 */
[----:B------:R-:W-:-:S03]  /*3310*/  ISETP.GT.AND P1, PT, R0, 0x8, P1 ;  /* 0x000000080000780c */ /* 0x000fc60000f24270 */
[----:B------:R-:W-:-:S04]  /*3320*/  FMUL R12, R13, R156 ;  /* 0x0000009c0d0c7220 */ /* 0x000fc80000400000 */
[----:B------:R-:W-:-:S05]  /*3330*/  FFMA R29, R29, R155, R12 ;  /* 0x0000009b1d1d7223 */ /* 0x000fca000000000c */
[----:B------:R-:W-:-:S05]  /*3340*/  F2FP.TF32.F32.PACK_B R29, R29 ;  /* 0x0000001dff1d723e */ /* 0x000fca00024050ff */
[----:B------:R0:W-:Y:S01]  /*3350*/  @P3 STG.E desc[UR36][R4.64+0x24], R29 ;  /* 0x0000241d04003986 */ /* 0x0001e2000c101924 */
[----:B------:R-:W-:Y:S05]  /*3360*/  @!P1 BRA `(.L_x_43) ;  /* 0x0000000000049947 */ /* 0x000fea0003800000 */
[----:B------:R0:W5:Y:S02]  /*3370*/  LDG.E.LTC128B R24, desc[UR36][R8.64+0x20] ;  /* 0x0000202408187981 */ /* 0x000164000c1e1920 */
.L_x_43:
[----:B------:R-:W-:Y:S05]  /*3380*/  BSYNC B1 ;  /* 0x0000000000017941 */ /* 0x000fea0003800000 */
.L_x_42:
[----:B-----5:R-:W-:Y:S01]  /*3390*/  LOP3.LUT R13, R24, 0xffffe000, RZ, 0xc0, !PT ;  /* 0xffffe000180d7812 */ /* 0x020fe200078ec0ff */
        /* <DEDUP_REMOVED lines=8> */
.L_x_45:
[----:B------:R-:W-:Y:S05]  /*3420*/  BSYNC B1 ;  /* 0x0000000000017941 */ /* 0x000fea0003800000 */
.L_x_44:
[----:B0----5:R-:W-:Y:S01]  /*3430*/  LOP3.LUT R13, R24, 0xffffe000, RZ, 0xc0, !PT ;  /* 0xffffe000180d7812 */ /* 0x021fe200078ec0ff */
        /* <DEDUP_REMOVED lines=9> */
.L_x_47:
[----:B------:R-:W-:Y:S05]  /*34d0*/  BSYNC B1 ;  /* 0x0000000000017941 */ /* 0x000fea0003800000 */
.L_x_46:
        /* <DEDUP_REMOVED lines=10> */
.L_x_49:
[----:B------:R-:W-:Y:S05]  /*3580*/  BSYNC B1 ;  /* 0x0000000000017941 */ /* 0x000fea0003800000 */
.L_x_48:
        /* <DEDUP_REMOVED lines=9> */
.L_x_51:
[----:B------:R-:W-:Y:S05]  /*3620*/  BSYNC B1 ;  /* 0x0000000000017941 */ /* 0x000fea0003800000 */
.L_x_50:
        /* <DEDUP_REMOVED lines=9> */
.L_x_53:
[----:B------:R-:W-:Y:S05]  /*36c0*/  BSYNC B1 ;  /* 0x0000000000017941 */ /* 0x000fea0003800000 */
.L_x_52:
        /* <DEDUP_REMOVED lines=10> */
.L_x_55:
[----:B------:R-:W-:Y:S05]  /*3770*/  BSYNC B1 ;  /* 0x0000000000017941 */ /* 0x000fea0003800000 */
.L_x_54:
        /* <DEDUP_REMOVED lines=10> */
.L_x_57:
[----:B------:R-:W-:Y:S05]  /*3820*/  BSYNC B1 ;  /* 0x0000000000017941 */ /* 0x000fea0003800000 */
.L_x_56:
        /* <DEDUP_REMOVED lines=9> */
.L_x_59:
[----:B------:R-:W-:Y:S05]  /*38c0*/  BSYNC B1 ;  /* 0x0000000000017941 */ /* 0x000fea0003800000 */
.L_x_58:
        /* <DEDUP_REMOVED lines=9> */
.L_x_61:
[----:B------:R-:W-:Y:S05]  /*3960*/  BSYNC B1 ;  /* 0x0000000000017941 */ /* 0x000fea0003800000 */
.L_x_60:
        /* <DEDUP_REMOVED lines=10> */
.L_x_63:
[----:B------:R-:W-:Y:S05]  /*3a10*/  BSYNC B1 ;  /* 0x0000000000017941 */ /* 0x000fea0003800000 */
.L_x_62:
        /* <DEDUP_REMOVED lines=10> */
.L_x_65:
[----:B------:R-:W-:Y:S05]  /*3ac0*/  BSYNC B1 ;  /* 0x0000000000017941 */ /* 0x000fea0003800000 */
.L_x_64:
        /* <DEDUP_REMOVED lines=9> */
.L_x_67:
[----:B------:R-:W-:Y:S05]  /*3b60*/  BSYNC B1 ;  /* 0x0000000000017941 */ /* 0x000fea0003800000 */
.L_x_66:
        /* <DEDUP_REMOVED lines=9> */
.L_x_69:
[----:B------:R-:W-:Y:S05]  /*3c00*/  BSYNC B1 ;  /* 0x0000000000017941 */ /* 0x000fea0003800000 */
.L_x_68:
        /* <DEDUP_REMOVED lines=10> */
.L_x_71:
[----:B------:R-:W-:Y:S05]  /*3cb0*/  BSYNC B1 ;  /* 0x0000000000017941 */ /* 0x000fea0003800000 */
.L_x_70:
        /* <DEDUP_REMOVED lines=10> */
.L_x_73:
[----:B------:R-:W-:Y:S05]  /*3d60*/  BSYNC B1 ;  /* 0x0000000000017941 */ /* 0x000fea0003800000 */
.L_x_72:
        /* <DEDUP_REMOVED lines=9> */
.L_x_75:
[----:B------:R-:W-:Y:S05]  /*3e00*/  BSYNC B1 ;  /* 0x0000000000017941 */ /* 0x000fea0003800000 */
.L_x_74:
        /* <DEDUP_REMOVED lines=9> */
.L_x_77:
[----:B------:R-:W-:Y:S05]  /*3ea0*/  BSYNC B1 ;  /* 0x0000000000017941 */ /* 0x000fea0003800000 */
.L_x_76:
        /* <DEDUP_REMOVED lines=10> */
.L_x_79:
[----:B------:R-:W-:Y:S05]  /*3f50*/  BSYNC B1 ;  /* 0x0000000000017941 */ /* 0x000fea0003800000 */
.L_x_78:
        /* <DEDUP_REMOVED lines=10> */
.L_x_81:
[----:B------:R-:W-:Y:S05]  /*4000*/  BSYNC B1 ;  /* 0x0000000000017941 */ /* 0x000fea0003800000 */
.L_x_80:
        /* <DEDUP_REMOVED lines=9> */
.L_x_83:
[----:B------:R-:W-:Y:S05]  /*40a0*/  BSYNC B1 ;  /* 0x0000000000017941 */ /* 0x000fea0003800000 */
.L_x_82:
        /* <DEDUP_REMOVED lines=9> */
.L_x_85:
[----:B------:R-:W-:Y:S05]  /*4140*/  BSYNC B1 ;  /* 0x0000000000017941 */ /* 0x000fea0003800000 */
.L_x_84:
        /* <DEDUP_REMOVED lines=10> */
.L_x_87:
[----:B------:R-:W-:Y:S05]  /*41f0*/  BSYNC B1 ;  /* 0x0000000000017941 */ /* 0x000fea0003800000 */
.L_x_86:
        /* <DEDUP_REMOVED lines=10> */
.L_x_89:
[----:B------:R-:W-:Y:S05]  /*42a0*/  BSYNC B1 ;  /* 0x0000000000017941 */ /* 0x000fea0003800000 */
.L_x_88:
        /* <DEDUP_REMOVED lines=9> */
.L_x_91:
[----:B------:R-:W-:Y:S05]  /*4340*/  BSYNC B1 ;  /* 0x0000000000017941 */ /* 0x000fea0003800000 */
.L_x_90:
        /* <DEDUP_REMOVED lines=9> */
.L_x_93:
[----:B------:R-:W-:Y:S05]  /*43e0*/  BSYNC B1 ;  /* 0x0000000000017941 */ /* 0x000fea0003800000 */
.L_x_92:
        /* <DEDUP_REMOVED lines=10> */
.L_x_95:
[----:B------:R-:W-:Y:S05]  /*4490*/  BSYNC B1 ;  /* 0x0000000000017941 */ /* 0x000fea0003800000 */
.L_x_94:
        /* <DEDUP_REMOVED lines=10> */
.L_x_97:
[----:B------:R-:W-:Y:S05]  /*4540*/  BSYNC B1 ;  /* 0x0000000000017941 */ /* 0x000fea0003800000 */
.L_x_96:
        /* <DEDUP_REMOVED lines=9> */
.L_x_99:
[----:B------:R-:W-:Y:S05]  /*45e0*/  BSYNC B1 ;  /* 0x0000000000017941 */ /* 0x000fea0003800000 */
.L_x_98:
        /* <DEDUP_REMOVED lines=9> */
.L_x_101:
[----:B------:R-:W-:Y:S05]  /*4680*/  BSYNC B1 ;  /* 0x0000000000017941 */ /* 0x000fea0003800000 */
.L_x_100:
        /* <DEDUP_REMOVED lines=10> */
.L_x_103:
[----:B------:R-:W-:Y:S05]  /*4730*/  BSYNC B1 ;  /* 0x0000000000017941 */ /* 0x000fea0003800000 */
.L_x_102:
        /* <DEDUP_REMOVED lines=10> */
.L_x_105:
[----:B------:R-:W-:Y:S05]  /*47e0*/  BSYNC B1 ;  /* 0x0000000000017941 */ /* 0x000fea0003800000 */
.L_x_104:
        /* <DEDUP_REMOVED lines=9> */
.L_x_107:
[----:B------:R-:W-:Y:S05]  /*4880*/  BSYNC B1 ;  /* 0x0000000000017941 */ /* 0x000fea0003800000 */
.L_x_106:
        /* <DEDUP_REMOVED lines=9> */
.L_x_109:
[----:B------:R-:W-:Y:S05]  /*4920*/  BSYNC B1 ;  /* 0x0000000000017941 */ /* 0x000fea0003800000 */
.L_x_108:
        /* <DEDUP_REMOVED lines=10> */
.L_x_111:
[----:B------:R-:W-:Y:S05]  /*49d0*/  BSYNC B1 ;  /* 0x0000000000017941 */ /* 0x000fea0003800000 */
.L_x_110:
        /* <DEDUP_REMOVED lines=10> */
.L_x_113:
[----:B------:R-:W-:Y:S05]  /*4a80*/  BSYNC B1 ;  /* 0x0000000000017941 */ /* 0x000fea0003800000 */
.L_x_112:
        /* <DEDUP_REMOVED lines=9> */
.L_x_115:
[----:B------:R-:W-:Y:S05]  /*4b20*/  BSYNC B1 ;  /* 0x0000000000017941 */ /* 0x000fea0003800000 */
.L_x_114:
        /* <DEDUP_REMOVED lines=9> */
.L_x_117:
[----:B------:R-:W-:Y:S05]  /*4bc0*/  BSYNC B1 ;  /* 0x0000000000017941 */ /* 0x000fea0003800000 */
.L_x_116:
        /* <DEDUP_REMOVED lines=10> */
.L_x_119:
[----:B------:R-:W-:Y:S05]  /*4c70*/  BSYNC B1 ;  /* 0x0000000000017941 */ /* 0x000fea0003800000 */
.L_x_118:
        /* <DEDUP_REMOVED lines=10> */
.L_x_121:
[----:B------:R-:W-:Y:S05]  /*4d20*/  BSYNC B1 ;  /* 0x0000000000017941 */ /* 0x000fea0003800000 */
.L_x_120:
        /* <DEDUP_REMOVED lines=9> */
.L_x_123:
[----:B------:R-:W-:Y:S05]  /*4dc0*/  BSYNC B1 ;  /* 0x0000000000017941 */ /* 0x000fea0003800000 */
.L_x_122:
        /* <DEDUP_REMOVED lines=9> */
.L_x_125:
[----:B------:R-:W-:Y:S05]  /*4e60*/  BSYNC B1 ;  /* 0x0000000000017941 */ /* 0x000fea0003800000 */
.L_x_124:
        /* <DEDUP_REMOVED lines=10> */
.L_x_127:
[----:B------:R-:W-:Y:S05]  /*4f10*/  BSYNC B1 ;  /* 0x0000000000017941 */ /* 0x000fea0003800000 */
.L_x_126:
        /* <DEDUP_REMOVED lines=10> */
.L_x_129:
[----:B------:R-:W-:Y:S05]  /*4fc0*/  BSYNC B1 ;  /* 0x0000000000017941 */ /* 0x000fea0003800000 */
.L_x_128:
        /* <DEDUP_REMOVED lines=9> */
.L_x_131:
[----:B------:R-:W-:Y:S05]  /*5060*/  BSYNC B1 ;  /* 0x0000000000017941 */ /* 0x000fea0003800000 */
.L_x_130:
        /* <DEDUP_REMOVED lines=9> */
.L_x_133:
[----:B------:R-:W-:Y:S05]  /*5100*/  BSYNC B1 ;  /* 0x0000000000017941 */ /* 0x000fea0003800000 */
.L_x_132:
        /* <DEDUP_REMOVED lines=10> */
.L_x_135:
[----:B------:R-:W-:Y:S05]  /*51b0*/  BSYNC B1 ;  /* 0x0000000000017941 */ /* 0x000fea0003800000 */
.L_x_134:
        /* <DEDUP_REMOVED lines=10> */
.L_x_137:
[----:B------:R-:W-:Y:S05]  /*5260*/  BSYNC B1 ;  /* 0x0000000000017941 */ /* 0x000fea0003800000 */
.L_x_136:
        /* <DEDUP_REMOVED lines=9> */
.L_x_139:
[----:B------:R-:W-:Y:S05]  /*5300*/  BSYNC B1 ;  /* 0x0000000000017941 */ /* 0x000fea0003800000 */
.L_x_138:
        /* <DEDUP_REMOVED lines=9> */
.L_x_141:
[----:B------:R-:W-:Y:S05]  /*53a0*/  BSYNC B1 ;  /* 0x0000000000017941 */ /* 0x000fea0003800000 */
.L_x_140:
        /* <DEDUP_REMOVED lines=10> */
.L_x_143:
[----:B------:R-:W-:Y:S05]  /*5450*/  BSYNC B1 ;  /* 0x0000000000017941 */ /* 0x000fea0003800000 */
.L_x_142:
        /* <DEDUP_REMOVED lines=10> */
.L_x_145:
[----:B------:R-:W-:Y:S05]  /*5500*/  BSYNC B1 ;  /* 0x0000000000017941 */ /* 0x000fea0003800000 */
.L_x_144:
        /* <DEDUP_REMOVED lines=9> */
.L_x_147:
[----:B------:R-:W-:Y:S05]  /*55a0*/  BSYNC B1 ;  /* 0x0000000000017941 */ /* 0x000fea0003800000 */
.L_x_146:
        /* <DEDUP_REMOVED lines=9> */
.L_x_149:
[----:B------:R-:W-:Y:S05]  /*5640*/  BSYNC B1 ;  /* 0x0000000000017941 */ /* 0x000fea0003800000 */
.L_x_148:
        /* <DEDUP_REMOVED lines=10> */
.L_x_151:
[----:B------:R-:W-:Y:S05]  /*56f0*/  BSYNC B1 ;  /* 0x0000000000017941 */ /* 0x000fea0003800000 */
.L_x_150:
        /* <DEDUP_REMOVED lines=10> */
.L_x_153:
[----:B------:R-:W-:Y:S05]  /*57a0*/  BSYNC B1 ;  /* 0x0000000000017941 */ /* 0x000fea0003800000 */
.L_x_152:
        /* <DEDUP_REMOVED lines=9> */
.L_x_155:
[----:B------:R-:W-:Y:S05]  /*5840*/  BSYNC B1 ;  /* 0x0000000000017941 */ /* 0x000fea0003800000 */
.L_x_154:
        /* <DEDUP_REMOVED lines=9> */
.L_x_157:
[----:B------:R-:W-:Y:S05]  /*58e0*/  BSYNC B1 ;  /* 0x0000000000017941 */ /* 0x000fea0003800000 */
.L_x_156:
        /* <DEDUP_REMOVED lines=10> */
.L_x_159:
[----:B------:R-:W-:Y:S05]  /*5990*/  BSYNC B1 ;  /* 0x0000000000017941 */ /* 0x000fea0003800000 */
.L_x_158:
        /* <DEDUP_REMOVED lines=10> */
.L_x_161:
[----:B------:R-:W-:Y:S05]  /*5a40*/  BSYNC B1 ;  /* 0x0000000000017941 */ /* 0x000fea0003800000 */
.L_x_160:
        /* <DEDUP_REMOVED lines=9> */
.L_x_163:
[----:B------:R-:W-:Y:S05]  /*5ae0*/  BSYNC B1 ;  /* 0x0000000000017941 */ /* 0x000fea0003800000 */
.L_x_162:
        /* <DEDUP_REMOVED lines=9> */
.L_x_165:
[----:B------:R-:W-:Y:S05]  /*5b80*/  BSYNC B1 ;  /* 0x0000000000017941 */ /* 0x000fea0003800000 */
.L_x_164:
        /* <DEDUP_REMOVED lines=10> */
.L_x_167:
[----:B------:R-:W-:Y:S05]  /*5c30*/  BSYNC B1 ;  /* 0x0000000000017941 */ /* 0x000fea0003800000 */
.L_x_166:
        /* <DEDUP_REMOVED lines=10> */
.L_x_169:
[----:B------:R-:W-:Y:S05]  /*5ce0*/  BSYNC B1 ;  /* 0x0000000000017941 */ /* 0x000fea0003800000 */
.L_x_168:
        /* <DEDUP_REMOVED lines=9> */
.L_x_171:
[----:B------:R-:W-:Y:S05]  /*5d80*/  BSYNC B1 ;  /* 0x0000000000017941 */ /* 0x000fea0003800000 */
.L_x_170:
        /* <DEDUP_REMOVED lines=9> */
.L_x_173:
[----:B------:R-:W-:Y:S05]  /*5e20*/  BSYNC B1 ;  /* 0x0000000000017941 */ /* 0x000fea0003800000 */
.L_x_172:
        /* <DEDUP_REMOVED lines=10> */
.L_x_175:
[----:B------:R-:W-:Y:S05]  /*5ed0*/  BSYNC B1 ;  /* 0x0000000000017941 */ /* 0x000fea0003800000 */
.L_x_174:
        /* <DEDUP_REMOVED lines=10> */
.L_x_177:
[----:B------:R-:W-:Y:S05]  /*5f80*/  BSYNC B1 ;  /* 0x0000000000017941 */ /* 0x000fea0003800000 */
.L_x_176:
        /* <DEDUP_REMOVED lines=9> */
.L_x_179:
[----:B------:R-:W-:Y:S05]  /*6020*/  BSYNC B1 ;  /* 0x0000000000017941 */ /* 0x000fea0003800000 */
.L_x_178:
        /* <DEDUP_REMOVED lines=9> */
.L_x_181:
[----:B------:R-:W-:Y:S05]  /*60c0*/  BSYNC B1 ;  /* 0x0000000000017941 */ /* 0x000fea0003800000 */
.L_x_180:
        /* <DEDUP_REMOVED lines=10> */
.L_x_183:
[----:B------:R-:W-:Y:S05]  /*6170*/  BSYNC B1 ;  /* 0x0000000000017941 */ /* 0x000fea0003800000 */
.L_x_182:
        /* <DEDUP_REMOVED lines=10> */
.L_x_185:
[----:B------:R-:W-:Y:S05]  /*6220*/  BSYNC B1 ;  /* 0x0000000000017941 */ /* 0x000fea0003800000 */
.L_x_184:
        /* <DEDUP_REMOVED lines=9> */
.L_x_187:
[----:B------:R-:W-:Y:S05]  /*62c0*/  BSYNC B1 ;  /* 0x0000000000017941 */ /* 0x000fea0003800000 */
.L_x_186:
        /* <DEDUP_REMOVED lines=9> */
.L_x_189:
[----:B------:R-:W-:Y:S05]  /*6360*/  BSYNC B1 ;  /* 0x0000000000017941 */ /* 0x000fea0003800000 */
.L_x_188:
        /* <DEDUP_REMOVED lines=10> */
.L_x_191:
[----:B------:R-:W-:Y:S05]  /*6410*/  BSYNC B1 ;  /* 0x0000000000017941 */ /* 0x000fea0003800000 */
.L_x_190:
        /* <DEDUP_REMOVED lines=10> */
.L_x_193:
[----:B------:R-:W-:Y:S05]  /*64c0*/  BSYNC B1 ;  /* 0x0000000000017941 */ /* 0x000fea0003800000 */
.L_x_192:
        /* <DEDUP_REMOVED lines=9> */
.L_x_195:
[----:B------:R-:W-:Y:S05]  /*6560*/  BSYNC B1 ;  /* 0x0000000000017941 */ /* 0x000fea0003800000 */
.L_x_194:
        /* <DEDUP_REMOVED lines=9> */
.L_x_197:
[----:B------:R-:W-:Y:S05]  /*6600*/  BSYNC B1 ;  /* 0x0000000000017941 */ /* 0x000fea0003800000 */
.L_x_196:
        /* <DEDUP_REMOVED lines=10> */
.L_x_199:
[----:B------:R-:W-:Y:S05]  /*66b0*/  BSYNC B1 ;  /* 0x0000000000017941 */ /* 0x000fea0003800000 */
.L_x_198:
        /* <DEDUP_REMOVED lines=10> */
.L_x_201:
[----:B------:R-:W-:Y:S05]  /*6760*/  BSYNC B1 ;  /* 0x0000000000017941 */ /* 0x000fea0003800000 */
.L_x_200:
        /* <DEDUP_REMOVED lines=9> */
.L_x_203:
[----:B------:R-:W-:Y:S05]  /*6800*/  BSYNC B1 ;  /* 0x0000000000017941 */ /* 0x000fea0003800000 */
.L_x_202:
        /* <DEDUP_REMOVED lines=9> */
.L_x_205:
[----:B------:R-:W-:Y:S05]  /*68a0*/  BSYNC B1 ;  /* 0x0000000000017941 */ /* 0x000fea0003800000 */
.L_x_204:
        /* <DEDUP_REMOVED lines=10> */
.L_x_207:
[----:B------:R-:W-:Y:S05]  /*6950*/  BSYNC B1 ;  /* 0x0000000000017941 */ /* 0x000fea0003800000 */
.L_x_206:
        /* <DEDUP_REMOVED lines=10> */
.L_x_209:
[----:B------:R-:W-:Y:S05]  /*6a00*/  BSYNC B1 ;  /* 0x0000000000017941 */ /* 0x000fea0003800000 */
.L_x_208:
        /* <DEDUP_REMOVED lines=9> */
.L_x_211:
[----:B------:R-:W-:Y:S05]  /*6aa0*/  BSYNC B1 ;  /* 0x0000000000017941 */ /* 0x000fea0003800000 */
.L_x_210:
        /* <DEDUP_REMOVED lines=9> */
.L_x_213:
[----:B------:R-:W-:Y:S05]  /*6b40*/  BSYNC B1 ;  /* 0x0000000000017941 */ /* 0x000fea0003800000 */
.L_x_212:
        /* <DEDUP_REMOVED lines=10> */
.L_x_215:
[----:B------:R-:W-:Y:S05]  /*6bf0*/  BSYNC B1 ;  /* 0x0000000000017941 */ /* 0x000fea0003800000 */
.L_x_214:
        /* <DEDUP_REMOVED lines=10> */
.L_x_217:
[----:B------:R-:W-:Y:S05]  /*6ca0*/  BSYNC B1 ;  /* 0x0000000000017941 */ /* 0x000fea0003800000 */
.L_x_216:
        /* <DEDUP_REMOVED lines=9> */
.L_x_219:
[----:B------:R-:W-:Y:S05]  /*6d40*/  BSYNC B1 ;  /* 0x0000000000017941 */ /* 0x000fea0003800000 */
.L_x_218:
        /* <DEDUP_REMOVED lines=9> */
.L_x_221:
[----:B------:R-:W-:Y:S05]  /*6de0*/  BSYNC B1 ;  /* 0x0000000000017941 */ /* 0x000fea0003800000 */
.L_x_220:
        /* <DEDUP_REMOVED lines=10> */
.L_x_223:
[----:B------:R-:W-:Y:S05]  /*6e90*/  BSYNC B1 ;  /* 0x0000000000017941 */ /* 0x000fea0003800000 */
.L_x_222:
        /* <DEDUP_REMOVED lines=10> */
.L_x_225:
[----:B------:R-:W-:Y:S05]  /*6f40*/  BSYNC B1 ;  /* 0x0000000000017941 */ /* 0x000fea0003800000 */
.L_x_224:
        /* <DEDUP_REMOVED lines=9> */
.L_x_227:
[----:B------:R-:W-:Y:S05]  /*6fe0*/  BSYNC B1 ;  /* 0x0000000000017941 */ /* 0x000fea0003800000 */
.L_x_226:
        /* <DEDUP_REMOVED lines=9> */
.L_x_229:
[----:B------:R-:W-:Y:S05]  /*7080*/  BSYNC B1 ;  /* 0x0000000000017941 */ /* 0x000fea0003800000 */
.L_x_228:
        /* <DEDUP_REMOVED lines=10> */
.L_x_231:
[----:B------:R-:W-:Y:S05]  /*7130*/  BSYNC B1 ;  /* 0x0000000000017941 */ /* 0x000fea0003800000 */
.L_x_230:
        /* <DEDUP_REMOVED lines=10> */
.L_x_233:
[----:B------:R-:W-:Y:S05]  /*71e0*/  BSYNC B1 ;  /* 0x0000000000017941 */ /* 0x000fea0003800000 */
.L_x_232:
        /* <DEDUP_REMOVED lines=9> */
.L_x_235:
[----:B------:R-:W-:Y:S05]  /*7280*/  BSYNC B1 ;  /* 0x0000000000017941 */ /* 0x000fea0003800000 */
.L_x_234:
        /* <DEDUP_REMOVED lines=9> */
.L_x_237:
[----:B------:R-:W-:Y:S05]  /*7320*/  BSYNC B1 ;  /* 0x0000000000017941 */ /* 0x000fea0003800000 */
.L_x_236:
        /* <DEDUP_REMOVED lines=10> */
.L_x_239:
[----:B------:R-:W-:Y:S05]  /*73d0*/  BSYNC B1 ;  /* 0x0000000000017941 */ /* 0x000fea0003800000 */
.L_x_238:
        /* <DEDUP_REMOVED lines=10> */
.L_x_241:
[----:B------:R-:W-:Y:S05]  /*7480*/  BSYNC B1 ;  /* 0x0000000000017941 */ /* 0x000fea0003800000 */
.L_x_240:
        /* <DEDUP_REMOVED lines=9> */
.L_x_243:
[----:B------:R-:W-:Y:S05]  /*7520*/  BSYNC B1 ;  /* 0x0000000000017941 */ /* 0x000fea0003800000 */
.L_x_242:
        /* <DEDUP_REMOVED lines=9> */
.L_x_245:
[----:B------:R-:W-:Y:S05]  /*75c0*/  BSYNC B1 ;  /* 0x0000000000017941 */ /* 0x000fea0003800000 */
.L_x_244:
        /* <DEDUP_REMOVED lines=10> */
.L_x_247:
[----:B------:R-:W-:Y:S05]  /*7670*/  BSYNC B1 ;  /* 0x0000000000017941 */ /* 0x000fea0003800000 */
.L_x_246:
        /* <DEDUP_REMOVED lines=10> */
.L_x_249:
[----:B------:R-:W-:Y:S05]  /*7720*/  BSYNC B1 ;  /* 0x0000000000017941 */ /* 0x000fea0003800000 */
.L_x_248:
        /* <DEDUP_REMOVED lines=9> */
.L_x_251:
[----:B------:R-:W-:Y:S05]  /*77c0*/  BSYNC B1 ;  /* 0x0000000000017941 */ /* 0x000fea0003800000 */
.L_x_250:
        /* <DEDUP_REMOVED lines=9> */
.L_x_253:
[----:B------:R-:W-:Y:S05]  /*7860*/  BSYNC B1 ;  /* 0x0000000000017941 */ /* 0x000fea0003800000 */
.L_x_252:
        /* <DEDUP_REMOVED lines=10> */
.L_x_255:
[----:B------:R-:W-:Y:S05]  /*7910*/  BSYNC B1 ;  /* 0x0000000000017941 */ /* 0x000fea0003800000 */
.L_x_254:
        /* <DEDUP_REMOVED lines=10> */
.L_x_257:
[----:B------:R-:W-:Y:S05]  /*79c0*/  BSYNC B1 ;  /* 0x0000000000017941 */ /* 0x000fea0003800000 */
.L_x_256:
        /* <DEDUP_REMOVED lines=9> */
.L_x_259:
[----:B------:R-:W-:Y:S05]  /*7a60*/  BSYNC B1 ;  /* 0x0000000000017941 */ /* 0x000fea0003800000 */
.L_x_258:
        /* <DEDUP_REMOVED lines=9> */
.L_x_261:
[----:B------:R-:W-:Y:S05]  /*7b00*/  BSYNC B1 ;  /* 0x0000000000017941 */ /* 0x000fea0003800000 */
.L_x_260:
        /* <DEDUP_REMOVED lines=10> */
.L_x_263:
[----:B------:R-:W-:Y:S05]  /*7bb0*/  BSYNC B1 ;  /* 0x0000000000017941 */ /* 0x000fea0003800000 */
.L_x_262:
        /* <DEDUP_REMOVED lines=10> */
.L_x_265:
[----:B------:R-:W-:Y:S05]  /*7c60*/  BSYNC B1 ;  /* 0x0000000000017941 */ /* 0x000fea0003800000 */
.L_x_264:
        /* <DEDUP_REMOVED lines=9> */
.L_x_267:
[----:B------:R-:W-:Y:S05]  /*7d00*/  BSYNC B1 ;  /* 0x0000000000017941 */ /* 0x000fea0003800000 */
.L_x_266:
        /* <DEDUP_REMOVED lines=9> */
.L_x_269:
[----:B------:R-:W-:Y:S05]  /*7da0*/  BSYNC B1 ;  /* 0x0000000000017941 */ /* 0x000fea0003800000 */
.L_x_268:
        /* <DEDUP_REMOVED lines=10> */
.L_x_271:
[----:B------:R-:W-:Y:S05]  /*7e50*/  BSYNC B1 ;  /* 0x0000000000017941 */ /* 0x000fea0003800000 */
.L_x_270:
        /* <DEDUP_REMOVED lines=10> */
.L_x_273:
[----:B------:R-:W-:Y:S05]  /*7f00*/  BSYNC B1 ;  /* 0x0000000000017941 */ /* 0x000fea0003800000 */
.L_x_272:
        /* <DEDUP_REMOVED lines=9> */
.L_x_275:
[----:B------:R-:W-:Y:S05]  /*7fa0*/  BSYNC B1 ;  /* 0x0000000000017941 */ /* 0x000fea0003800000 */
.L_x_274:
        /* <DEDUP_REMOVED lines=9> */
.L_x_277:
[----:B------:R-:W-:Y:S05]  /*8040*/  BSYNC B1 ;  /* 0x0000000000017941 */ /* 0x000fea0003800000 */
.L_x_276:
        /* <DEDUP_REMOVED lines=10> */
.L_x_279:
[----:B------:R-:W-:Y:S05]  /*80f0*/  BSYNC B1 ;  /* 0x0000000000017941 */ /* 0x000fea0003800000 */
.L_x_278:
        /* <DEDUP_REMOVED lines=10> */
.L_x_281:
[----:B------:R-:W-:Y:S05]  /*81a0*/  BSYNC B1 ;  /* 0x0000000000017941 */ /* 0x000fea0003800000 */
.L_x_280:
[----:B-----5:R-:W-:Y:S01]  /*81b0*/  LOP3.LUT R3, R24, 0xffffe000, RZ, 0xc0, !PT ;  /* 0xffffe00018037812 */ /* 0x020fe200078ec0ff */
[----:B------:R-:W-:Y:S01]  /*81c0*/  BSSY B1, `(.L_x_282) ;  /* 0x0000008000017945 */ /* 0x000fe20003800000 */
[----:B------:R-:W-:-:S03]  /*81d0*/  ISETP.GT.AND P1, PT, R0, 0x8, P1 ;  /* 0x000000080000780c */ /* 0x000fc60000f24270 */
[----:B01--4-:R-:W-:-:S04]  /*81e0*/  FMUL R6, R3, R156 ;  /* 0x0000009c03067220 */ /* 0x013fc80000400000 */
[----:B------:R-:W-:-:S05]  /*81f0*/  FFMA R149, R149, R155, R6 ;  /* 0x0000009b95957223 */ /* 0x000fca0000000006 */
[----:B------:R-:W-:-:S05]  /*8200*/  F2FP.TF32.F32.PACK_B R149, R149 ;  /* 0x00000095ff95723e */ /* 0x000fca00024050ff */
[----:B------:R0:W-:Y:S01]  /*8210*/  @P3 STG.E desc[UR36][R4.64+0x3e4], R149 ;  /* 0x0003e49504003986 */ /* 0x0001e2000c101924 */
[----:B------:R-:W-:Y:S05]  /*8220*/  @!P1 BRA `(.L_x_283) ;  /* 0x0000000000049947 */ /* 0x000fea0003800000 */
[----:B------:R1:W5:Y:S02]  /*8230*/  LDG.E.LTC128B R24, desc[UR36][R8.64+0x3e0] ;  /* 0x0003e02408187981 */ /* 0x000364000c1e1920 */
.L_x_283:
[----:B------:R-:W-:Y:S05]  /*8240*/  BSYNC B1 ;  /* 0x0000000000017941 */ /* 0x000fea0003800000 */
.L_x_282:
[----:B-----5:R-:W-:Y:S01]  /*8250*/  LOP3.LUT R3, R24, 0xffffe000, RZ, 0xc0, !PT ;  /* 0xffffe00018037812 */ /* 0x020fe200078ec0ff */
[----:B0-----:R-:W-:Y:S01]  /*8260*/  @P1 IMAD.MOV.U32 R4, RZ, RZ, R10 ;  /* 0x000000ffff041224 */ /* 0x001fe200078e000a */
[----:B------:R-:W-:Y:S01]  /*8270*/  ISETP.GT.AND P0, PT, R0, 0x8, P0 ;  /* 0x000000080000780c */ /* 0x000fe20000704270 */
[----:B------:R-:W-:Y:S01]  /*8280*/  @P1 IMAD.MOV.U32 R5, RZ, RZ, R11 ;  /* 0x000000ffff051224 */ /* 0x000fe200078e000b */
[----:B------:R-:W-:Y:S01]  /*8290*/  BSSY B1, `(.L_x_284) ;  /* 0x0000007000017945 */ /* 0x000fe20003800000 */
[----:B------:R-:W-:-:S04]  /*82a0*/  FMUL R3, R3, R156 ;  /* 0x0000009c03037220 */ /* 0x000fc80000400000 */
[----:B------:R-:W-:-:S05]  /*82b0*/  FFMA R3, R150, R155, R3 ;  /* 0x0000009b96037223 */ /* 0x000fca0000000003 */
[----:B------:R-:W-:-:S05]  /*82c0*/  F2FP.TF32.F32.PACK_B R3, R3 ;  /* 0x00000003ff03723e */ /* 0x000fca00024050ff */
[----:B------:R0:W-:Y:S01]  /*82d0*/  @P1 STG.E desc[UR36][R4.64+0x3e0], R3 ;  /* 0x0003e00304001986 */ /* 0x0001e2000c101924 */
[----:B------:R-:W-:Y:S05]  /*82e0*/  @!P0 BRA `(.L_x_285) ;  /* 0x0000000000048947 */ /* 0x000fea0003800000 */
[----:B------:R4:W5:Y:S02]  /*82f0*/  LDG.E.LTC128B R24, desc[UR36][R8.64+0x3e4] ;  /* 0x0003e42408187981 */ /* 0x000964000c1e1920 */
.L_x_285:
[----:B------:R-:W-:Y:S05]  /*8300*/  BSYNC B1 ;  /* 0x0000000000017941 */ /* 0x000fea0003800000 */
.L_x_284:
[----:B------:R-:W-:Y:S05]  /*8310*/  @!P0 BRA `(.L_x_286) ;  /* 0x0000002400308947 */ /* 0x000fea0003800000 */
[----:B0----5:R-:W-:-:S05]  /*8320*/  LOP3.LUT R3, R24, 0xffffe000, RZ, 0xc0, !PT ;  /* 0xffffe00018037812 */ /* 0x021fca00078ec0ff */
[----:B------:R-:W-:-:S04]  /*8330*/  FMUL R0, R3, R156 ;  /* 0x0000009c03007220 */ /* 0x000fc80000400000 */
[----:B------:R-:W-:-:S05]  /*8340*/  FFMA R151, R151, R155, R0 ;  /* 0x0000009b97977223 */ /* 0x000fca0000000000 */
[----:B------:R-:W-:-:S05]  /*8350*/  F2FP.TF32.F32.PACK_B R151, R151 ;  /* 0x00000097ff97723e */ /* 0x000fca00024050ff */
[----:B------:R0:W-:Y:S01]  /*8360*/  STG.E desc[UR36][R10.64+0x3e4], R151 ;  /* 0x0003e4970a007986 */ /* 0x0001e2000c101924 */
[----:B------:R-:W-:Y:S05]  /*8370*/  BRA `(.L_x_286) ;  /* 0x0000002400187947 */ /* 0x000fea0003800000 */
.L_x_33:
[----:B------:R-:W-:Y:S01]  /*8380*/  ISETP.GT.AND P3, PT, R3, 0x1, PT ;  /* 0x000000010300780c */ /* 0x000fe20003f64270 */
[----:B------:R-:W-:Y:S01]  /*8390*/  ULDC.64 UR4, c[0x0][0x5c0] ;  /* 0x0001700000047ab9 */ /* 0x000fe20000000a00 */
[-C--:B------:R-:W-:Y:S01]  /*83a0*/  FMUL R9, R24, R155.reuse ;  /* 0x0000009b18097220 */ /* 0x080fe20000400000 */
[----:B------:R-:W-:Y:S01]  /*83b0*/  LEA R4, P4, R162, UR4, 0x2 ;  /* 0x00000004a2047c11 */ /* 0x000fe2000f8810ff */
[-C--:B------:R-:W-:Y:S01]  /*83c0*/  FMUL R25, R25, R155.reuse ;  /* 0x0000009b19197220 */ /* 0x080fe20000400000 */
[----:B------:R-:W-:Y:S01]  /*83d0*/  ISETP.GT.AND P0, PT, R0, RZ, P3 ;  /* 0x000000ff0000720c */ /* 0x000fe20001f04270 */
[-C--:B------:R-:W-:Y:S01]  /*83e0*/  FMUL R27, R27, R155.reuse ;  /* 0x0000009b1b1b7220 */ /* 0x080fe20000400000 */
[----:B------:R-:W-:Y:S01]  /*83f0*/  LEA.HI.X R5, R162, UR5, R173, 0x2, P4 ;  /* 0x00000005a2057c11 */ /* 0x000fe2000a0f14ad */
[----:B------:R-:W-:Y:S01]  /*8400*/  FMUL R29, R29, R155 ;  /* 0x0000009b1d1d7220 */ /* 0x000fe20000400000 */
[----:B------:R-:W-:Y:S01]  /*8410*/  F2FP.TF32.F32.PACK_B R9, R9 ;  /* 0x00000009ff09723e */ /* 0x000fe200024050ff */
[----:B------:R-:W-:Y:S01]  /*8420*/  FMUL R31, R31, R155 ;  /* 0x0000009b1f1f7220 */ /* 0x000fe20000400000 */
[----:B------:R-:W-:Y:S01]  /*8430*/  F2FP.TF32.F32.PACK_B R25, R25 ;  /* 0x00000019ff19723e */ /* 0x000fe200024050ff */
[-C--:B------:R-:W-:Y:S01]  /*8440*/  FMUL R13, R32, R155.reuse ;  /* 0x0000009b200d7220 */ /* 0x080fe20000400000 */
[C---:B------:R-:W-:Y:S01]  /*8450*/  SHF.L.U64.HI R7, R10.reuse, 0x5, R11 ;  /* 0x000000050a077819 */ /* 0x040fe2000001020b */
[----:B------:R0:W-:Y:S01]  /*8460*/  @P2 STG.E desc[UR36][R4.64], R9 ;  /* 0x0000000904002986 */ /* 0x0001e2000c101924 */
[----:B------:R-:W-:Y:S01]  /*8470*/  LEA R6, P4, R10, R4, 0x5 ;  /* 0x000000040a067211 */ /* 0x000fe200078828ff */
[-C--:B------:R-:W-:Y:S01]  /*8480*/  FMUL R11, R26, R155.reuse ;  /* 0x0000009b1a0b7220 */ /* 0x080fe20000400000 */
[C---:B------:R-:W-:Y:S01]  /*8490*/  ISETP.GT.AND P1, PT, R0.reuse, 0x8, P1 ;  /* 0x000000080000780c */ /* 0x040fe20000f24270 */
[----:B------:R-:W-:Y:S01]  /*84a0*/  @P0 STG.E desc[UR36][R4.64+0x4], R25 ;  /* 0x0000041904000986 */ /* 0x000fe2000c101924 */
[----:B------:R-:W-:Y:S01]  /*84b0*/  ISETP.GT.AND P2, PT, R3, 0x8, PT ;  /* 0x000000080300780c */ /* 0x000fe20003f44270 */
[----:B------:R-:W-:Y:S01]  /*84c0*/  IMAD.X R7, R7, 0x1, R5, P4 ;  /* 0x0000000107077824 */ /* 0x000fe200020e0605 */
[C---:B------:R-:W-:Y:S01]  /*84d0*/  ISETP.GT.AND P3, PT, R0.reuse, 0x8, P3 ;  /* 0x000000080000780c */ /* 0x040fe20001f64270 */
[-C--:B------:R-:W-:Y:S01]  /*84e0*/  FMUL R33, R33, R155.reuse ;  /* 0x0000009b21217220 */ /* 0x080fe20000400000 */
[----:B------:R-:W-:Y:S01]  /*84f0*/  ISETP.GT.AND P0, PT, R3, 0x9, PT ;  /* 0x000000090300780c */ /* 0x000fe20003f04270 */
[-C--:B------:R-:W-:Y:S01]  /*8500*/  FMUL R35, R35, R155.reuse ;  /* 0x0000009b23237220 */ /* 0x080fe20000400000 */
[----:B------:R-:W-:Y:S01]  /*8510*/  ISETP.GT.AND P5, PT, R0, RZ, P2 ;  /* 0x000000ff0000720c */ /* 0x000fe200017a4270 */
[-C--:B0-----:R-:W-:Y:S01]  /*8520*/  FMUL R9, R28, R155.reuse ;  /* 0x0000009b1c097220 */ /* 0x081fe20000400000 */
[C---:B------:R-:W-:Y:S01]  /*8530*/  ISETP.GT.AND P4, PT, R0.reuse, RZ, P0 ;  /* 0x000000ff0000720c */ /* 0x040fe20000784270 */
[----:B------:R-:W-:Y:S01]  /*8540*/  FMUL R37, R37, R155 ;  /* 0x0000009b25257220 */ /* 0x000fe20000400000 */
[----:B------:R-:W-:Y:S01]  /*8550*/  F2FP.TF32.F32.PACK_B R11, R11 ;  /* 0x0000000bff0b723e */ /* 0x000fe200024050ff */
[----:B------:R-:W-:Y:S01]  /*8560*/  FMUL R39, R39, R155 ;  /* 0x0000009b27277220 */ /* 0x000fe20000400000 */
[----:B------:R-:W-:Y:S01]  /*8570*/  F2FP.TF32.F32.PACK_B R27, R27 ;  /* 0x0000001bff1b723e */ /* 0x000fe200024050ff */
[----:B------:R-:W-:Y:S01]  /*8580*/  FMUL R41, R41, R155 ;  /* 0x0000009b29297220 */ /* 0x000fe20000400000 */
[----:B------:R-:W-:Y:S01]  /*8590*/  F2FP.TF32.F32.PACK_B R9, R9 ;  /* 0x00000009ff09723e */ /* 0x000fe200024050ff */
[----:B------:R0:W-:Y:S01]  /*85a0*/  @P1 STG.E desc[UR36][R6.64], R11 ;  /* 0x0000000b06001986 */ /* 0x0001e2000c101924 */
[----:B------:R-:W-:Y:S01]  /*85b0*/  F2FP.TF32.F32.PACK_B R29, R29 ;  /* 0x0000001dff1d723e */ /* 0x000fe200024050ff */
[-C--:B------:R-:W-:Y:S01]  /*85c0*/  FMUL R43, R43, R155.reuse ;  /* 0x0000009b2b2b7220 */ /* 0x080fe20000400000 */
[C---:B------:R-:W-:Y:S01]  /*85d0*/  ISETP.GT.AND P1, PT, R3.reuse, 0x10, PT ;  /* 0x000000100300780c */ /* 0x040fe20003f24270 */
[----:B------:R-:W-:Y:S01]  /*85e0*/  @P3 STG.E desc[UR36][R6.64+0x4], R27 ;  /* 0x0000041b06003986 */ /* 0x000fe2000c101924 */
[----:B------:R-:W-:Y:S01]  /*85f0*/  ISETP.GT.AND P3, PT, R3, 0x11, PT ;  /* 0x000000110300780c */ /* 0x000fe20003f64270 */
[-C--:B------:R-:W-:Y:S01]  /*8600*/  FMUL R45, R45, R155.reuse ;  /* 0x0000009b2d2d7220 */ /* 0x080fe20000400000 */
[C---:B------:R-:W-:Y:S01]  /*8610*/  ISETP.GT.AND P2, PT, R0.reuse, 0x8, P2 ;  /* 0x000000080000780c */ /* 0x040fe20001744270 */
[----:B------:R1:W-:Y:S01]  /*8620*/  @P5 STG.E desc[UR36][R4.64+0x20], R9 ;  /* 0x0000200904005986 */ /* 0x0003e2000c101924 */
[C---:B------:R-:W-:Y:S01]  /*8630*/  ISETP.GT.AND P0, PT, R0.reuse, 0x8, P0 ;  /* 0x000000080000780c */ /* 0x040fe20000704270 */
[-C--:B------:R-:W-:Y:S01]  /*8640*/  FMUL R47, R47, R155.reuse ;  /* 0x0000009b2f2f7220 */ /* 0x080fe20000400000 */
[----:B------:R-:W-:Y:S01]  /*8650*/  ISETP.GT.AND P5, PT, R0, RZ, P1 ;  /* 0x000000ff0000720c */ /* 0x000fe20000fa4270 */
[----:B------:R-:W-:Y:S01]  /*8660*/  @P4 STG.E desc[UR36][R4.64+0x24], R29 ;  /* 0x0000241d04004986 */ /* 0x000fe2000c101924 */
[-C--:B0-----:R-:W-:Y:S01]  /*8670*/  FMUL R11, R30, R155.reuse ;  /* 0x0000009b1e0b7220 */ /* 0x081fe20000400000 */
[----:B------:R-:W-:Y:S01]  /*8680*/  ISETP.GT.AND P4, PT, R0, RZ, P3 ;  /* 0x000000ff0000720c */ /* 0x000fe20001f84270 */
[----:B------:R-:W-:Y:S01]  /*8690*/  FMUL R49, R49, R155 ;  /* 0x0000009b31317220 */ /* 0x000fe20000400000 */
[----:B------:R-:W-:Y:S01]  /*86a0*/  F2FP.TF32.F32.PACK_B R31, R31 ;  /* 0x0000001fff1f723e */ /* 0x000fe200024050ff */
[----:B------:R-:W-:Y:S01]  /*86b0*/  FMUL R51, R51, R155 ;  /* 0x0000009b33337220 */ /* 0x000fe20000400000 */
[----:B------:R-:W-:Y:S01]  /*86c0*/  F2FP.TF32.F32.PACK_B R11, R11 ;  /* 0x0000000bff0b723e */ /* 0x000fe200024050ff */
[----:B------:R-:W-:Y:S01]  /*86d0*/  FMUL R53, R53, R155 ;  /* 0x0000009b35357220 */ /* 0x000fe20000400000 */
[----:B------:R-:W-:Y:S01]  /*86e0*/  F2FP.TF32.F32.PACK_B R13, R13 ;  /* 0x0000000dff0d723e */ /* 0x000fe200024050ff */
[----:B-1----:R-:W-:Y:S01]  /*86f0*/  FMUL R9, R34, R155 ;  /* 0x0000009b22097220 */ /* 0x002fe20000400000 */
[----:B------:R-:W-:Y:S01]  /*8700*/  F2FP.TF32.F32.PACK_B R33, R33 ;  /* 0x00000021ff21723e */ /* 0x000fe200024050ff */
[----:B------:R0:W-:Y:S01]  /*8710*/  @P2 STG.E desc[UR36][R6.64+0x20], R11 ;  /* 0x0000200b06002986 */ /* 0x0001e2000c101924 */
[C---:B------:R-:W-:Y:S01]  /*8720*/  ISETP.GT.AND P1, PT, R0.reuse, 0x8, P1 ;  /* 0x000000080000780c */ /* 0x040fe20000f24270 */
[-C--:B------:R-:W-:Y:S01]  /*8730*/  FMUL R55, R55, R155.reuse ;  /* 0x0000009b37377220 */ /* 0x080fe20000400000 */
[C---:B------:R-:W-:Y:S01]  /*8740*/  ISETP.GT.AND P2, PT, R3.reuse, 0x19, PT ;  /* 0x000000190300780c */ /* 0x040fe20003f44270 */
[----:B------:R-:W-:Y:S01]  /*8750*/  @P0 STG.E desc[UR36][R6.64+0x24], R31 ;  /* 0x0000241f06000986 */ /* 0x000fe2000c101924 */
[----:B------:R-:W-:Y:S01]  /*8760*/  ISETP.GT.AND P0, PT, R3, 0x18, PT ;  /* 0x000000180300780c */ /* 0x000fe20003f04270 */
[----:B------:R-:W-:Y:S01]  /*8770*/  FMUL R57, R57, R155 ;  /* 0x0000009b39397220 */ /* 0x000fe20000400000 */
[----:B------:R-:W-:Y:S01]  /*8780*/  F2FP.TF32.F32.PACK_B R9, R9 ;  /* 0x00000009ff09723e */ /* 0x000fe200024050ff */
[----:B------:R1:W-:Y:S01]  /*8790*/  @P5 STG.E desc[UR36][R4.64+0x40], R13 ;  /* 0x0000400d04005986 */ /* 0x0003e2000c101924 */
[C---:B------:R-:W-:Y:S01]  /*87a0*/  ISETP.GT.AND P5, PT, R0.reuse, RZ, P0 ;  /* 0x000000ff0000720c */ /* 0x040fe200007a4270 */
[----:B------:R-:W-:Y:S01]  /*87b0*/  FMUL R59, R59, R155 ;  /* 0x0000009b3b3b7220 */ /* 0x000fe20000400000 */
[----:B------:R-:W-:Y:S01]  /*87c0*/  F2FP.TF32.F32.PACK_B R35, R35 ;  /* 0x00000023ff23723e */ /* 0x000fe200024050ff */
[----:B------:R-:W-:Y:S01]  /*87d0*/  @P4 STG.E desc[UR36][R4.64+0x44], R33 ;  /* 0x0000442104004986 */ /* 0x000fe2000c101924 */
[----:B------:R-:W-:Y:S01]  /*87e0*/  ISETP.GT.AND P4, PT, R0, 0x8, P3 ;  /* 0x000000080000780c */ /* 0x000fe20001f84270 */
[----:B0-----:R-:W-:Y:S01]  /*87f0*/  FMUL R11, R36, R155 ;  /* 0x0000009b240b7220 */ /* 0x001fe20000400000 */
[----:B------:R-:W-:Y:S01]  /*8800*/  ISETP.GT.AND P3, PT, R0, RZ, P2 ;  /* 0x000000ff0000720c */ /* 0x000fe20001764270 */
[----:B------:R0:W-:Y:S01]  /*8810*/  @P1 STG.E desc[UR36][R6.64+0x40], R9 ;  /* 0x0000400906001986 */ /* 0x0001e2000c101924 */
[----:B------:R-:W-:Y:S01]  /*8820*/  F2FP.TF32.F32.PACK_B R37, R37 ;  /* 0x00000025ff25723e */ /* 0x000fe200024050ff */
[----:B------:R-:W-:Y:S01]  /*8830*/  FMUL R61, R61, R155 ;  /* 0x0000009b3d3d7220 */ /* 0x000fe20000400000 */
[----:B------:R-:W-:Y:S01]  /*8840*/  F2FP.TF32.F32.PACK_B R11, R11 ;  /* 0x0000000bff0b723e */ /* 0x000fe200024050ff */
[-C--:B-1----:R-:W-:Y:S01]  /*8850*/  FMUL R13, R40, R155.reuse ;  /* 0x0000009b280d7220 */ /* 0x082fe20000400000 */
[----:B------:R-:W-:Y:S01]  /*8860*/  ISETP.GT.AND P1, PT, R3, 0x20, PT ;  /* 0x000000200300780c */ /* 0x000fe20003f24270 */
[-C--:B------:R-:W-:Y:S01]  /*8870*/  FMUL R63, R63, R155.reuse ;  /* 0x0000009b3f3f7220 */ /* 0x080fe20000400000 */
[C---:B------:R-:W-:Y:S01]  /*8880*/  ISETP.GT.AND P0, PT, R0.reuse, 0x8, P0 ;  /* 0x000000080000780c */ /* 0x040fe20000704270 */
[----:B------:R-:W-:Y:S01]  /*8890*/  FMUL R65, R65, R155 ;  /* 0x0000009b41417220 */ /* 0x000fe20000400000 */
[----:B------:R-:W-:Y:S01]  /*88a0*/  F2FP.TF32.F32.PACK_B R39, R39 ;  /* 0x00000027ff27723e */ /* 0x000fe200024050ff */
[----:B------:R-:W-:Y:S01]  /*88b0*/  @P4 STG.E desc[UR36][R6.64+0x44], R35 ;  /* 0x0000442306004986 */ /* 0x000fe2000c101924 */
[----:B------:R-:W-:Y:S01]  /*88c0*/  ISETP.GT.AND P4, PT, R0, 0x8, P2 ;  /* 0x000000080000780c */ /* 0x000fe20001784270 */
[-C--:B0-----:R-:W-:Y:S01]  /*88d0*/  FMUL R9, R38, R155.reuse ;  /* 0x0000009b26097220 */ /* 0x081fe20000400000 */
[----:B------:R-:W-:Y:S01]  /*88e0*/  ISETP.GT.AND P2, PT, R3, 0x21, PT ;  /* 0x000000210300780c */ /* 0x000fe20003f44270 */
[----:B------:R0:W-:Y:S01]  /*88f0*/  @P5 STG.E desc[UR36][R4.64+0x60], R11 ;  /* 0x0000600b04005986 */ /* 0x0001e2000c101924 */
[C---:B------:R-:W-:Y:S01]  /*8900*/  ISETP.GT.AND P5, PT, R0.reuse, RZ, P1 ;  /* 0x000000ff0000720c */ /* 0x040fe20000fa4270 */
[----:B------:R-:W-:Y:S01]  /*8910*/  FMUL R67, R67, R155 ;  /* 0x0000009b43437220 */ /* 0x000fe20000400000 */
[----:B------:R-:W-:Y:S01]  /*8920*/  F2FP.TF32.F32.PACK_B R9, R9 ;  /* 0x00000009ff09723e */ /* 0x000fe200024050ff */
[----:B------:R-:W-:Y:S01]  /*8930*/  @P3 STG.E desc[UR36][R4.64+0x64], R37 ;  /* 0x0000642504003986 */ /* 0x000fe2000c101924 */
[C---:B------:R-:W-:Y:S01]  /*8940*/  ISETP.GT.AND P3, PT, R0.reuse, RZ, P2 ;  /* 0x000000ff0000720c */ /* 0x040fe20001764270 */
[----:B------:R-:W-:Y:S01]  /*8950*/  FMUL R69, R69, R155 ;  /* 0x0000009b45457220 */ /* 0x000fe20000400000 */
[----:B------:R-:W-:Y:S01]  /*8960*/  F2FP.TF32.F32.PACK_B R13, R13 ;  /* 0x0000000dff0d723e */ /* 0x000fe200024050ff */
[----:B------:R1:W-:Y:S01]  /*8970*/  @P0 STG.E desc[UR36][R6.64+0x60], R9 ;  /* 0x0000600906000986 */ /* 0x0003e2000c101924 */
[----:B------:R-:W-:Y:S01]  /*8980*/  F2FP.TF32.F32.PACK_B R41, R41 ;  /* 0x00000029ff29723e */ /* 0x000fe200024050ff */
[-C--:B------:R-:W-:Y:S01]  /*8990*/  FMUL R71, R71, R155.reuse ;  /* 0x0000009b47477220 */ /* 0x080fe20000400000 */
[C---:B------:R-:W-:Y:S01]  /*89a0*/  ISETP.GT.AND P0, PT, R3.reuse, 0x28, PT ;  /* 0x000000280300780c */ /* 0x040fe20003f04270 */
[----:B------:R-:W-:Y:S01]  /*89b0*/  @P4 STG.E desc[UR36][R6.64+0x64], R39 ;  /* 0x0000642706004986 */ /* 0x000fe2000c101924 */
[----:B------:R-:W-:Y:S01]  /*89c0*/  ISETP.GT.AND P1, PT, R0, 0x8, P1 ;  /* 0x000000080000780c */ /* 0x000fe20000f24270 */
[-C--:B0-----:R-:W-:Y:S01]  /*89d0*/  FMUL R11, R44, R155.reuse ;  /* 0x0000009b2c0b7220 */ /* 0x081fe20000400000 */
[C---:B------:R-:W-:Y:S01]  /*89e0*/  ISETP.GT.AND P4, PT, R0.reuse, 0x8, P2 ;  /* 0x000000080000780c */ /* 0x040fe20001784270 */
[----:B------:R0:W-:Y:S01]  /*89f0*/  @P5 STG.E desc[UR36][R4.64+0x80], R13 ;  /* 0x0000800d04005986 */ /* 0x0001e2000c101924 */
[----:B------:R-:W-:Y:S01]  /*8a00*/  ISETP.GT.AND P2, PT, R3, 0x29, PT ;  /* 0x000000290300780c */ /* 0x000fe20003f44270 */
[-C--:B------:R-:W-:Y:S01]  /*8a10*/  FMUL R73, R73, R155.reuse ;  /* 0x0000009b49497220 */ /* 0x080fe20000400000 */
[----:B------:R-:W-:Y:S01]  /*8a20*/  ISETP.GT.AND P5, PT, R0, RZ, P0 ;  /* 0x000000ff0000720c */ /* 0x000fe200007a4270 */
[-C--:B-1----:R-:W-:Y:S01]  /*8a30*/  FMUL R9, R42, R155.reuse ;  /* 0x0000009b2a097220 */ /* 0x082fe20000400000 */
[----:B------:R-:W-:Y:S01]  /*8a40*/  @P3 STG.E desc[UR36][R4.64+0x84], R41 ;  /* 0x0000842904003986 */ /* 0x000fe2000c101924 */
[----:B------:R-:W-:Y:S01]  /*8a50*/  ISETP.GT.AND P3, PT, R0, RZ, P2 ;  /* 0x000000ff0000720c */ /* 0x000fe20001764270 */
[----:B------:R-:W-:Y:S01]  /*8a60*/  FMUL R75, R75, R155 ;  /* 0x0000009b4b4b7220 */ /* 0x000fe20000400000 */
[----:B------:R-:W-:Y:S01]  /*8a70*/  F2FP.TF32.F32.PACK_B R43, R43 ;  /* 0x0000002bff2b723e */ /* 0x000fe200024050ff */
[----:B------:R-:W-:Y:S01]  /*8a80*/  FMUL R77, R77, R155 ;  /* 0x0000009b4d4d7220 */ /* 0x000fe20000400000 */
[----:B------:R-:W-:Y:S01]  /*8a90*/  F2FP.TF32.F32.PACK_B R9, R9 ;  /* 0x00000009ff09723e */ /* 0x000fe200024050ff */
[----:B------:R-:W-:Y:S01]  /*8aa0*/  FMUL R79, R79, R155 ;  /* 0x0000009b4f4f7220 */ /* 0x000fe20000400000 */
[----:B------:R-:W-:Y:S01]  /*8ab0*/  F2FP.TF32.F32.PACK_B R11, R11 ;  /* 0x0000000bff0b723e */ /* 0x000fe200024050ff */
[----:B0-----:R-:W-:Y:S01]  /*8ac0*/  FMUL R13, R48, R155 ;  /* 0x0000009b300d7220 */ /* 0x001fe20000400000 */
[----:B------:R-:W-:Y:S01]  /*8ad0*/  F2FP.TF32.F32.PACK_B R45, R45 ;  /* 0x0000002dff2d723e */ /* 0x000fe200024050ff */
[----:B------:R0:W-:Y:S01]  /*8ae0*/  @P1 STG.E desc[UR36][R6.64+0x80], R9 ;  /* 0x0000800906001986 */ /* 0x0001e2000c101924 */
[----:B------:R-:W-:Y:S01]  /*8af0*/  ISETP.GT.AND P1, PT, R3, 0x30, PT ;  /* 0x000000300300780c */ /* 0x000fe20003f24270 */
[-C--:B------:R-:W-:Y:S01]  /*8b00*/  FMUL R81, R81, R155.reuse ;  /* 0x0000009b51517220 */ /* 0x080fe20000400000 */
[C---:B------:R-:W-:Y:S01]  /*8b10*/  ISETP.GT.AND P0, PT, R0.reuse, 0x8, P0 ;  /* 0x000000080000780c */ /* 0x040fe20000704270 */
[----:B------:R-:W-:Y:S01]  /*8b20*/  @P4 STG.E desc[UR36][R6.64+0x84], R43 ;  /* 0x0000842b06004986 */ /* 0x000fe2000c101924 */
[C---:B------:R-:W-:Y:S01]  /*8b30*/  ISETP.GT.AND P4, PT, R0.reuse, 0x8, P2 ;  /* 0x000000080000780c */ /* 0x040fe20001784270 */
[-C--:B------:R-:W-:Y:S01]  /*8b40*/  FMUL R83, R83, R155.reuse ;  /* 0x0000009b53537220 */ /* 0x080fe20000400000 */
[----:B------:R-:W-:Y:S01]  /*8b50*/  ISETP.GT.AND P2, PT, R3, 0x31, PT ;  /* 0x000000310300780c */ /* 0x000fe20003f44270 */
[----:B------:R1:W-:Y:S01]  /*8b60*/  @P5 STG.E desc[UR36][R4.64+0xa0], R11 ;  /* 0x0000a00b04005986 */ /* 0x0003e2000c101924 */
[----:B------:R-:W-:Y:S01]  /*8b70*/  ISETP.GT.AND P5, PT, R0, RZ, P1 ;  /* 0x000000ff0000720c */ /* 0x000fe20000fa4270 */
[----:B------:R-:W-:Y:S01]  /*8b80*/  FMUL R85, R85, R155 ;  /* 0x0000009b55557220 */ /* 0x000fe20000400000 */
[----:B------:R-:W-:Y:S01]  /*8b90*/  F2FP.TF32.F32.PACK_B R47, R47 ;  /* 0x0000002fff2f723e */ /* 0x000fe200024050ff */
[-C--:B0-----:R-:W-:Y:S01]  /*8ba0*/  FMUL R9, R46, R155.reuse ;  /* 0x0000009b2e097220 */ /* 0x081fe20000400000 */
        /* <DEDUP_REMOVED lines=8> */
[-C--:B-1----:R-:W-:Y:S01]  /*8c30*/  FMUL R11, R52, R155.reuse ;  /* 0x0000009b340b7220 */ /* 0x082fe20000400000 */
[C---:B------:R-:W-:Y:S01]  /*8c40*/  ISETP.GT.AND P1, PT, R0.reuse, 0x8, P1 ;  /* 0x000000080000780c */ /* 0x040fe20000f24270 */
[----:B------:R0:W-:Y:S01]  /*8c50*/  @P0 STG.E desc[UR36][R6.64+0xa0], R9 ;  /* 0x0000a00906000986 */ /* 0x0001e2000c101924 */
[----:B------:R-:W-:Y:S01]  /*8c60*/  ISETP.GT.AND P0, PT, R3, 0x38, PT ;  /* 0x000000380300780c */ /* 0x000fe20003f04270 */
[----:B------:R-:W-:Y:S01]  /*8c70*/  FMUL R93, R93, R155 ;  /* 0x0000009b5d5d7220 */ /* 0x000fe20000400000 */
[----:B------:R-:W-:Y:S01]  /*8c80*/  F2FP.TF32.F32.PACK_B R51, R51 ;  /* 0x00000033ff33723e */ /* 0x000fe200024050ff */
        /* <DEDUP_REMOVED lines=10> */
[C---:B------:R-:W-:Y:S01]  /*8d30*/  ISETP.GT.AND P3, PT, R0.reuse, RZ, P2 ;  /* 0x000000ff0000720c */ /* 0x040fe20001764270 */
[----:B------:R-:W-:Y:S01]  /*8d40*/  FMUL R99, R99, R155 ;  /* 0x0000009b63637220 */ /* 0x000fe20000400000 */
[----:B------:R-:W-:Y:S01]  /*8d50*/  F2FP.TF32.F32.PACK_B R53, R53 ;  /* 0x00000035ff35723e */ /* 0x000fe200024050ff */
[----:B------:R-:W-:Y:S01]  /*8d60*/  FMUL R101, R101, R155 ;  /* 0x0000009b65657220 */ /* 0x000fe20000400000 */
[----:B------:R-:W-:Y:S01]  /*8d70*/  F2FP.TF32.F32.PACK_B R9, R9 ;  /* 0x00000009ff09723e */ /* 0x000fe200024050ff */
[-C--:B------:R-:W-:Y:S01]  /*8d80*/  FMUL R103, R103, R155.reuse ;  /* 0x0000009b67677220 */ /* 0x080fe20000400000 */
[----:B------:R-:W-:Y:S01]  /*8d90*/  ISETP.GT.AND P0, PT, R0, 0x8, P0 ;  /* 0x000000080000780c */ /* 0x000fe20000704270 */
[----:B-1----:R-:W-:Y:S01]  /*8da0*/  FMUL R13, R56, R155 ;  /* 0x0000009b380d7220 */ /* 0x002fe20000400000 */
[----:B------:R-:W-:Y:S01]  /*8db0*/  F2FP.TF32.F32.PACK_B R55, R55 ;  /* 0x00000037ff37723e */ /* 0x000fe200024050ff */
        /* <DEDUP_REMOVED lines=15> */
[-C--:B------:R-:W-:Y:S01]  /*8eb0*/  FMUL R111, R111, R155.reuse ;  /* 0x0000009b6f6f7220 */ /* 0x080fe20000400000 */
[----:B------:R-:W-:Y:S01]  /*8ec0*/  ISETP.GT.AND P1, PT, R0, 0x8, P1 ;  /* 0x000000080000780c */ /* 0x000fe20000f24270 */
[----:B------:R-:W-:Y:S01]  /*8ed0*/  FMUL R113, R113, R155 ;  /* 0x0000009b71717220 */ /* 0x000fe20000400000 */
[----:B------:R-:W-:Y:S01]  /*8ee0*/  F2FP.TF32.F32.PACK_B R9, R9 ;  /* 0x00000009ff09723e */ /* 0x000fe200024050ff */
[-C--:B------:R-:W-:Y:S01]  /*8ef0*/  FMUL R115, R115, R155.reuse ;  /* 0x0000009b73737220 */ /* 0x080fe20000400000 */
[----:B-1----:R-:W-:Y:S01]  /*8f00*/  FMUL R11, R60, R155 ;  /* 0x0000009b3c0b7220 */ /* 0x002fe20000400000 */
[----:B------:R-:W-:Y:S01]  /*8f10*/  F2FP.TF32.F32.PACK_B R59, R59 ;  /* 0x0000003bff3b723e */ /* 0x000fe200024050ff */
[-C--:B------:R-:W-:Y:S01]  /*8f20*/  FMUL R117, R117, R155.reuse ;  /* 0x0000009b75757220 */ /* 0x080fe20000400000 */
        /* <DEDUP_REMOVED lines=58> */
[----:B0-----:R-:W-:Y:S01]  /*92d0*/  FMUL R9, R66, R155 ;  /* 0x0000009b42097220 */ /* 0x001fe20000400000 */
[----:B------:R-:W-:Y:S01]  /*92e0*/  @P3 STG.E desc[UR36][R4.64+0x144], R65 ;  /* 0x0001444104003986 */ /* 0x000fe2000c101924 */
[----:B------:R-:W-:-:S02]  /*92f0*/  ISETP.GT.AND P3, PT, R0, RZ, P2 ;  /* 0x000000ff0000720c */ /* 0x000fc40001764270 */
[----:B------:R-:W-:Y:S02]  /*9300*/  ISETP.GT.AND P0, PT, R0, 0x8, P0 ;  /* 0x000000080000780c */ /* 0x000fe40000704270 */
[----:B------:R-:W-:Y:S01]  /*9310*/  F2FP.TF32.F32.PACK_B R9, R9 ;  /* 0x00000009ff09723e */ /* 0x000fe200024050ff */
[----:B-1----:R-:W-:Y:S01]  /*9320*/  FMUL R13, R72, R155 ;  /* 0x0000009b480d7220 */ /* 0x002fe20000400000 */
[----:B------:R-:W-:-:S03]  /*9330*/  F2FP.TF32.F32.PACK_B R71, R71 ;  /* 0x00000047ff47723e */ /* 0x000fc600024050ff */
[----:B------:R0:W-:Y:S01]  /*9340*/  @P1 STG.E desc[UR36][R6.64+0x140], R9 ;  /* 0x0001400906001986 */ /* 0x0001e2000c101924 */
[C---:B------:R-:W-:Y:S02]  /*9350*/  ISETP.GT.AND P1, PT, R3.reuse, 0x60, PT ;  /* 0x000000600300780c */ /* 0x040fe40003f24270 */
[----:B------:R-:W-:Y:S01]  /*9360*/  F2FP.TF32.F32.PACK_B R13, R13 ;  /* 0x0000000dff0d723e */ /* 0x000fe200024050ff */
[----:B------:R-:W-:Y:S01]  /*9370*/  @P4 STG.E desc[UR36][R6.64+0x144], R67 ;  /* 0x0001444306004986 */ /* 0x000fe2000c101924 */
[C---:B------:R-:W-:Y:S02]  /*9380*/  ISETP.GT.AND P4, PT, R0.reuse, 0x8, P2 ;  /* 0x000000080000780c */ /* 0x040fe40001784270 */
[----:B------:R-:W-:Y:S01]  /*9390*/  ISETP.GT.AND P2, PT, R3, 0x61, PT ;  /* 0x000000610300780c */ /* 0x000fe20003f44270 */
[----:B------:R1:W-:Y:S01]  /*93a0*/  @P5 STG.E desc[UR36][R4.64+0x160], R11 ;  /* 0x0001600b04005986 */ /* 0x0003e2000c101924 */
[----:B------:R-:W-:Y:S02]  /*93b0*/  ISETP.GT.AND P5, PT, R0, RZ, P1 ;  /* 0x000000ff0000720c */ /* 0x000fe40000fa4270 */
        /* <DEDUP_REMOVED lines=257> */
[----:B------:R-:W-:Y:S01]  /*a3d0*/  @P3 STG.E desc[UR36][R4.64+0x364], R133 ;  /* 0x0003648504003986 */ /* 0x000fe2000c101924 */
[----:B0-----:R-:W-:Y:S01]  /*a3e0*/  FMUL R9, R134, R155 ;  /* 0x0000009b86097220 */ /* 0x001fe20000400000 */
[----:B------:R-:W-:-:S02]  /*a3f0*/  ISETP.GT.AND P3, PT, R0, RZ, P2 ;  /* 0x000000ff0000720c */ /* 0x000fc40001764270 */
[----:B------:R-:W-:Y:S02]  /*a400*/  ISETP.GT.AND P1, PT, R0, 0x8, P1 ;  /* 0x000000080000780c */ /* 0x000fe40000f24270 */
[----:B------:R-:W-:Y:S01]  /*a410*/  F2FP.TF32.F32.PACK_B R9, R9 ;  /* 0x00000009ff09723e */ /* 0x000fe200024050ff */
[----:B-1----:R-:W-:Y:S01]  /*a420*/  FMUL R11, R140, R155 ;  /* 0x0000009b8c0b7220 */ /* 0x002fe20000400000 */
[----:B------:R-:W-:-:S03]  /*a430*/  F2FP.TF32.F32.PACK_B R139, R139 ;  /* 0x0000008bff8b723e */ /* 0x000fc600024050ff */
[----:B------:R0:W-:Y:S01]  /*a440*/  @P0 STG.E desc[UR36][R6.64+0x360], R9 ;  /* 0x0003600906000986 */ /* 0x0001e2000c101924 */
[----:B------:R-:W-:Y:S02]  /*a450*/  F2FP.TF32.F32.PACK_B R141, R141 ;  /* 0x0000008dff8d723e */ /* 0x000fe400024050ff */
[----:B------:R-:W-:Y:S01]  /*a460*/  F2FP.TF32.F32.PACK_B R11, R11 ;  /* 0x0000000bff0b723e */ /* 0x000fe200024050ff */
[----:B------:R-:W-:Y:S01]  /*a470*/  @P4 STG.E desc[UR36][R6.64+0x364], R135 ;  /* 0x0003648706004986 */ /* 0x000fe2000c101924 */
[C---:B------:R-:W-:Y:S02]  /*a480*/  ISETP.GT.AND P4, PT, R3.reuse, 0xe8, PT ;  /* 0x000000e80300780c */ /* 0x040fe40003f84270 */
[----:B------:R-:W-:Y:S01]  /*a490*/  F2FP.TF32.F32.PACK_B R143, R143 ;  /* 0x0000008fff8f723e */ /* 0x000fe200024050ff */
[----:B------:R1:W-:Y:S01]  /*a4a0*/  @P5 STG.E desc[UR36][R4.64+0x380], R13 ;  /* 0x0003800d04005986 */ /* 0x0003e2000c101924 */
[----:B------:R-:W-:Y:S02]  /*a4b0*/  ISETP.GT.AND P5, PT, R3, 0xe9, PT ;  /* 0x000000e90300780c */ /* 0x000fe40003fa4270 */
[----:B------:R-:W-:Y:S01]  /*a4c0*/  F2FP.TF32.F32.PACK_B R145, R145 ;  /* 0x00000091ff91723e */ /* 0x000fe200024050ff */
[----:B------:R-:W-:Y:S01]  /*a4d0*/  @P3 STG.E desc[UR36][R4.64+0x384], R137 ;  /* 0x0003848904003986 */ /* 0x000fe2000c101924 */
[----:B------:R-:W-:Y:S01]  /*a4e0*/  ISETP.GT.AND P3, PT, R0, 0x8, P2 ;  /* 0x000000080000780c */ /* 0x000fe20001764270 */
[----:B0-----:R-:W-:Y:S01]  /*a4f0*/  FMUL R9, R138, R155 ;  /* 0x0000009b8a097220 */ /* 0x001fe20000400000 */
[----:B------:R-:W-:-:S02]  /*a500*/  ISETP.GT.AND P2, PT, R0, RZ, P4 ;  /* 0x000000ff0000720c */ /* 0x000fc40002744270 */
[C---:B------:R-:W-:Y:S02]  /*a510*/  ISETP.GT.AND P0, PT, R0.reuse, RZ, P5 ;  /* 0x000000ff0000720c */ /* 0x040fe40002f04270 */
[----:B------:R-:W-:Y:S01]  /*a520*/  ISETP.GT.AND P4, PT, R0, 0x8, P4 ;  /* 0x000000080000780c */ /* 0x000fe20002784270 */
[----:B-1----:R-:W-:Y:S01]  /*a530*/  FMUL R13, R142, R155 ;  /* 0x0000009b8e0d7220 */ /* 0x002fe20000400000 */
[----:B------:R-:W-:Y:S02]  /*a540*/  ISETP.GT.AND P5, PT, R0, 0x8, P5 ;  /* 0x000000080000780c */ /* 0x000fe40002fa4270 */
[----:B------:R-:W-:Y:S02]  /*a550*/  F2FP.TF32.F32.PACK_B R9, R9 ;  /* 0x00000009ff09723e */ /* 0x000fe400024050ff */
[----:B------:R-:W-:Y:S02]  /*a560*/  F2FP.TF32.F32.PACK_B R13, R13 ;  /* 0x0000000dff0d723e */ /* 0x000fe400024050ff */
[----:B------:R-:W-:Y:S01]  /*a570*/  F2FP.TF32.F32.PACK_B R147, R147 ;  /* 0x00000093ff93723e */ /* 0x000fe200024050ff */
[----:B------:R0:W-:Y:S01]  /*a580*/  @P1 STG.E desc[UR36][R6.64+0x380], R9 ;  /* 0x0003800906001986 */ /* 0x0001e2000c101924 */
[----:B------:R-:W-:-:S02]  /*a590*/  ISETP.GT.AND P1, PT, R3, 0xf8, PT ;  /* 0x000000f80300780c */ /* 0x000fc40003f24270 */
[----:B------:R-:W-:Y:S01]  /*a5a0*/  F2FP.TF32.F32.PACK_B R149, R149 ;  /* 0x00000095ff95723e */ /* 0x000fe200024050ff */
[----:B------:R-:W-:Y:S01]  /*a5b0*/  @P3 STG.E desc[UR36][R6.64+0x384], R139 ;  /* 0x0003848b06003986 */ /* 0x000fe2000c101924 */
[C---:B------:R-:W-:Y:S02]  /*a5c0*/  ISETP.GT.AND P3, PT, R3.reuse, 0xf0, PT ;  /* 0x000000f00300780c */ /* 0x040fe40003f64270 */
[----:B------:R-:W-:Y:S01]  /*a5d0*/  F2FP.TF32.F32.PACK_B R151, R151 ;  /* 0x00000097ff97723e */ /* 0x000fe200024050ff */
[----:B------:R1:W-:Y:S01]  /*a5e0*/  @P2 STG.E desc[UR36][R4.64+0x3a0], R11 ;  /* 0x0003a00b04002986 */ /* 0x0003e2000c101924 */
[----:B------:R-:W-:-:S03]  /*a5f0*/  ISETP.GT.AND P2, PT, R3, 0xf1, PT ;  /* 0x000000f10300780c */ /* 0x000fc60003f44270 */
[----:B------:R-:W-:Y:S01]  /*a600*/  @P0 STG.E desc[UR36][R4.64+0x3a4], R141 ;  /* 0x0003a48d04000986 */ /* 0x000fe2000c101924 */
[----:B------:R-:W-:Y:S01]  /*a610*/  ISETP.GT.AND P0, PT, R3, 0xf9, PT ;  /* 0x000000f90300780c */ /* 0x000fe20003f04270 */
[-C--:B------:R-:W-:Y:S01]  /*a620*/  FMUL R3, R144, R155.reuse ;  /* 0x0000009b90037220 */ /* 0x080fe20000400000 */
[----:B0-----:R-:W-:Y:S01]  /*a630*/  FMUL R9, R146, R155 ;  /* 0x0000009b92097220 */ /* 0x001fe20000400000 */
[----:B------:R0:W-:Y:S01]  /*a640*/  @P4 STG.E desc[UR36][R6.64+0x3a0], R13 ;  /* 0x0003a00d06004986 */ /* 0x0001e2000c101924 */
[C---:B------:R-:W-:Y:S02]  /*a650*/  ISETP.GT.AND P4, PT, R0.reuse, RZ, P2 ;  /* 0x000000ff0000720c */ /* 0x040fe40001784270 */
[----:B------:R-:W-:Y:S01]  /*a660*/  F2FP.TF32.F32.PACK_B R3, R3 ;  /* 0x00000003ff03723e */ /* 0x000fe200024050ff */
[----:B------:R-:W-:Y:S01]  /*a670*/  @P5 STG.E desc[UR36][R6.64+0x3a4], R143 ;  /* 0x0003a48f06005986 */ /* 0x000fe2000c101924 */
[----:B------:R-:W-:Y:S01]  /*a680*/  ISETP.GT.AND P5, PT, R0, RZ, P3 ;  /* 0x000000ff0000720c */ /* 0x000fe20001fa4270 */
[----:B-1----:R-:W-:Y:S01]  /*a690*/  FMUL R11, R148, R155 ;  /* 0x0000009b940b7220 */ /* 0x002fe20000400000 */
[----:B------:R-:W-:-:S02]  /*a6a0*/  ISETP.GT.AND P3, PT, R0, 0x8, P3 ;  /* 0x000000080000780c */ /* 0x000fc40001f64270 */
[----:B------:R-:W-:Y:S02]  /*a6b0*/  ISETP.GT.AND P2, PT, R0, 0x8, P2 ;  /* 0x000000080000780c */ /* 0x000fe40001744270 */
[----:B------:R-:W-:Y:S01]  /*a6c0*/  F2FP.TF32.F32.PACK_B R9, R9 ;  /* 0x00000009ff09723e */ /* 0x000fe200024050ff */
[----:B0-----:R-:W-:Y:S01]  /*a6d0*/  FMUL R13, R150, R155 ;  /* 0x0000009b960d7220 */ /* 0x001fe20000400000 */
[----:B------:R-:W-:-:S04]  /*a6e0*/  F2FP.TF32.F32.PACK_B R11, R11 ;  /* 0x0000000bff0b723e */ /* 0x000fc800024050ff */
[----:B------:R-:W-:Y:S01]  /*a6f0*/  F2FP.TF32.F32.PACK_B R13, R13 ;  /* 0x0000000dff0d723e */ /* 0x000fe200024050ff */
[----:B------:R-:W-:Y:S01]  /*a700*/  @P5 STG.E desc[UR36][R4.64+0x3c0], R3 ;  /* 0x0003c00304005986 */ /* 0x000fe2000c101924 */
[C---:B------:R-:W-:Y:S02]  /*a710*/  ISETP.GT.AND P5, PT, R0.reuse, RZ, P1 ;  /* 0x000000ff0000720c */ /* 0x040fe40000fa4270 */
[C---:B------:R-:W-:Y:S01]  /*a720*/  ISETP.GT.AND P1, PT, R0.reuse, 0x8, P1 ;  /* 0x000000080000780c */ /* 0x040fe20000f24270 */
[----:B------:R-:W-:Y:S01]  /*a730*/  @P4 STG.E desc[UR36][R4.64+0x3c4], R145 ;  /* 0x0003c49104004986 */ /* 0x000fe2000c101924 */
[C---:B------:R-:W-:Y:S02]  /*a740*/  ISETP.GT.AND P4, PT, R0.reuse, RZ, P0 ;  /* 0x000000ff0000720c */ /* 0x040fe40000784270 */
[----:B------:R-:W-:Y:S01]  /*a750*/  ISETP.GT.AND P0, PT, R0, 0x8, P0 ;  /* 0x000000080000780c */ /* 0x000fe20000704270 */
[----:B------:R-:W-:Y:S04]  /*a760*/  @P3 STG.E desc[UR36][R6.64+0x3c0], R9 ;  /* 0x0003c00906003986 */ /* 0x000fe8000c101924 */
[----:B------:R-:W-:Y:S04]  /*a770*/  @P2 STG.E desc[UR36][R6.64+0x3c4], R147 ;  /* 0x0003c49306002986 */ /* 0x000fe8000c101924 */
[----:B------:R-:W-:Y:S04]  /*a780*/  @P5 STG.E desc[UR36][R4.64+0x3e0], R11 ;  /* 0x0003e00b04005986 */ /* 0x000fe8000c101924 */
[----:B------:R0:W-:Y:S02]  /*a790*/  @P4 STG.E desc[UR36][R4.64+0x3e4], R149 ;  /* 0x0003e49504004986 */ /* 0x0001e4000c101924 */
[----:B0-----:R-:W-:-:S02]  /*a7a0*/  @P1 IMAD.MOV.U32 R4, RZ, RZ, R6 ;  /* 0x000000ffff041224 */ /* 0x001fc400078e0006 */
[----:B------:R-:W-:-:S05]  /*a7b0*/  @P1 IMAD.MOV.U32 R5, RZ, RZ, R7 ;  /* 0x000000ffff051224 */ /* 0x000fca00078e0007 */
[----:B------:R0:W-:Y:S04]  /*a7c0*/  @P1 STG.E desc[UR36][R4.64+0x3e0], R13 ;  /* 0x0003e00d04001986 */ /* 0x0001e8000c101924 */
[----:B------:R0:W-:Y:S02]  /*a7d0*/  @P0 STG.E desc[UR36][R6.64+0x3e4], R151 ;  /* 0x0003e49706000986 */ /* 0x0001e4000c101924 */
.L_x_286:
[----:B------:R-:W-:Y:S05]  /*a7e0*/  BSYNC B0 ;  /* 0x0000000000007941 */ /* 0x000fea0003800000 */
.L_x_32:
[----:B------:R-:W-:Y:S01]  /*a7f0*/  ULDC UR4, c[0x0][0xc] ;  /* 0x0000030000047ab9 */ /* 0x000fe20000000800 */
[----:B------:R-:W-:Y:S01]  /*a800*/  ULDC UR5, c[0x0][0x10] ;  /* 0x0000040000057ab9 */ /* 0x000fe20000000800 */
[----:B0-----:R-:W0:Y:S01]  /*a810*/  LDC R3, c[0x0][0x14] ;  /* 0x00000500ff037b82 */ /* 0x001e220000000800 */
[----:B------:R-:W-:Y:S01]  /*a820*/  UIMAD.WIDE.U32 UR4, UR4, UR5, URZ ;  /* 0x00000005040472a5 */ /* 0x000fe2000f8e003f */
[----:B------:R-:W-:Y:S01]  /*a830*/  PRMT R0, RZ, 0x7610, R0 ;  /* 0x00007610ff007816 */ /* 0x000fe20000000000 */
[----:B------:R-:W-:Y:S02]  /*a840*/  IMAD.MOV.U32 R153, RZ, RZ, -0x1 ;  /* 0xffffffffff997424 */ /* 0x000fe400078e00ff */
[----:B------:R-:W-:Y:S02]  /*a850*/  IMAD.MOV.U32 R23, RZ, RZ, -0x1 ;  /* 0xffffffffff177424 */ /* 0x000fe400078e00ff */
[----:B0-----:R-:W-:-:S04]  /*a860*/  IMAD.WIDE.U32 R16, R3, UR4, R16 ;  /* 0x0000000403107c25 */ /* 0x001fc8000f8e0010 */
[----:B------:R-:W-:Y:S01]  /*a870*/  IMAD R3, R3, UR5, RZ ;  /* 0x0000000503037c24 */ /* 0x000fe2000f8e02ff */
[----:B------:R-:W-:Y:S02]  /*a880*/  ULDC.64 UR4, c[0x0][0x650] ;  /* 0x0001940000047ab9 */ /* 0x000fe40000000a00 */
[----:B------:R-:W-:Y:S01]  /*a890*/  ISETP.GE.U32.AND P0, PT, R16, UR4, PT ;  /* 0x0000000410007c0c */ /* 0x000fe2000bf06070 */
[----:B------:R-:W-:-:S05]  /*a8a0*/  IMAD.IADD R17, R17, 0x1, R3 ;  /* 0x0000000111117824 */ /* 0x000fca00078e0203 */
[----:B------:R-:W-:-:S13]  /*a8b0*/  ISETP.GE.U32.AND.EX P0, PT, R17, UR5, PT, P0 ;  /* 0x0000000511007c0c */ /* 0x000fda000bf06100 */
[----:B------:R-:W-:Y:S05]  /*a8c0*/  @P0 BRA `(.L_x_287) ;  /* 0x0000000400640947 */ /* 0x000fea0003800000 */
[----:B------:R-:W0:Y:S01]  /*a8d0*/  S2R R12, SR_CTAID.X ;  /* 0x00000000000c7919 */ /* 0x000e220000002500 */
[----:B---3--:R-:W3:Y:S01]  /*a8e0*/  LDC.64 R10, c[0x0][0x628] ;  /* 0x00018a00ff0a7b82 */ /* 0x008ee20000000a00 */
[----:B------:R-:W-:Y:S01]  /*a8f0*/  ULDC UR4, c[0x0][0x150] ;  /* 0x0000540000047ab9 */ /* 0x000fe20000000800 */
[----:B-12-4-:R-:W-:Y:S01]  /*a900*/  IMAD.MOV.U32 R8, RZ, RZ, R16 ;  /* 0x000000ffff087224 */ /* 0x016fe200078e0010 */
[----:B-----5:R-:W1:Y:S01]  /*a910*/  S2R R24, SR_CTAID.Y ;  /* 0x0000000000187919 */ /* 0x020e620000002600 */
[----:B------:R-:W-:-:S04]  /*a920*/  IMAD.MOV.U32 R9, RZ, RZ, R17 ;  /* 0x000000ffff097224 */ /* 0x000fc800078e0011 */
[----:B------:R-:W2:Y:S08]  /*a930*/  LDC R21, c[0x0][0x144] ;  /* 0x00005100ff157b82 */ /* 0x000eb00000000800 */
[----:B------:R-:W4:Y:S08]  /*a940*/  LDC R0, c[0x0][0x630] ;  /* 0x00018c00ff007b82 */ /* 0x000f300000000800 */
[----:B------:R-:W1:Y:S01]  /*a950*/  LDC.64 R14, c[0x0][0x620] ;  /* 0x00018800ff0e7b82 */ /* 0x000e620000000a00 */
[----:B---3--:R-:W-:-:S04]  /*a960*/  ISETP.NE.U32.AND P0, PT, R10, RZ, PT ;  /* 0x000000ff0a00720c */ /* 0x008fc80003f05070 */
[----:B------:R-:W-:Y:S02]  /*a970*/  ISETP.NE.AND.EX P0, PT, R11, RZ, PT, P0 ;  /* 0x000000ff0b00720c */ /* 0x000fe40003f05300 */
[----:B0-----:R-:W-:-:S05]  /*a980*/  I2FP.F32.U32 R3, R12 ;  /* 0x0000000c00037245 */ /* 0x001fca0000201000 */
[----:B------:R-:W-:-:S04]  /*a990*/  FMUL R3, R3, UR4 ;  /* 0x0000000403037c20 */ /* 0x000fc80008400000 */
[----:B------:R0:W3:Y:S02]  /*a9a0*/  F2I.U32.TRUNC.NTZ R20, R3 ;  /* 0x0000000300147305 */ /* 0x0000e4000020f000 */
[----:B--2-4-:R-:W-:Y:S05]  /*a9b0*/  @!P0 BRA `(.L_x_288) ;  /* 0x0000000000288947 */ /* 0x014fea0003800000 */
[----:B0-----:R-:W0:Y:S02]  /*a9c0*/  LDC R3, c[0x0][0x634] ;  /* 0x00018d00ff037b82 */ /* 0x001e240000000800 */
        /* <DEDUP_REMOVED lines=9> */
.L_x_288:
[----:B------:R-:W2:Y:S01]  /*aa60*/  LDC.64 R28, c[0x0][0x640] ;  /* 0x00019000ff1c7b82 */ /* 0x000ea20000000a00 */
[-CC-:B------:R-:W-:Y:S01]  /*aa70*/  SHF.R.U64 R23, R8, R0.reuse, R9.reuse ;  /* 0x0000000008177219 */ /* 0x180fe20000001209 */
[----:B---3--:R-:W-:Y:S01]  /*aa80*/  IMAD.MOV R20, RZ, RZ, -R20 ;  /* 0x000000ffff147224 */ /* 0x008fe200078e0a14 */
[----:B------:R-:W-:Y:S01]  /*aa90*/  SHF.R.U32.HI R0, RZ, R0, R9 ;  /* 0x00000000ff007219 */ /* 0x000fe20000011609 */
[----:B------:R-:W-:Y:S01]  /*aaa0*/  ULDC UR4, c[0x0][0x154] ;  /* 0x0000550000047ab9 */ /* 0x000fe20000000800 */
[----:B0-----:R-:W-:Y:S01]  /*aab0*/  IADD3 R3, P0, RZ, -R23, RZ ;  /* 0x80000017ff037210 */ /* 0x001fe20007f1e0ff */
[----:B------:R-:W-:Y:S02]  /*aac0*/  IMAD R21, R21, R20, R12 ;  /* 0x0000001415157224 */ /* 0x000fe400078e020c */
[----:B------:R-:W0:Y:S01]  /*aad0*/  LDC R6, c[0x0][0x618] ;  /* 0x00018600ff067b82 */ /* 0x000e220000000800 */
[----:B------:R-:W-:Y:S02]  /*aae0*/  IMAD.MOV.U32 R7, RZ, RZ, 0x1 ;  /* 0x00000001ff077424 */ /* 0x000fe400078e00ff */
[----:B------:R-:W-:-:S04]  /*aaf0*/  IMAD.X R5, RZ, RZ, ~R0, P0 ;  /* 0x000000ffff057224 */ /* 0x000fc800000e0e00 */
[-C--:B-1----:R-:W-:Y:S01]  /*ab00*/  IMAD R0, R5, R14.reuse, RZ ;  /* 0x0000000e05007224 */ /* 0x082fe200078e02ff */
[----:B------:R-:W1:Y:S01]  /*ab10*/  LDC R8, c[0x0][0x608] ;  /* 0x00018200ff087b82 */ /* 0x000e620000000800 */
[----:B------:R-:W-:-:S04]  /*ab20*/  IMAD.WIDE.U32 R4, R3, R14, R16 ;  /* 0x0000000e03047225 */ /* 0x000fc800078e0010 */
[----:B------:R-:W-:Y:S01]  /*ab30*/  IMAD R3, R3, R15, R0 ;  /* 0x0000000f03037224 */ /* 0x000fe200078e0200 */
[----:B------:R-:W-:Y:S02]  /*ab40*/  I2FP.F32.U32 R0, R24 ;  /* 0x0000001800007245 */ /* 0x000fe40000201000 */
[----:B------:R-:W3:Y:S01]  /*ab50*/  LDC R26, c[0x0][0x658] ;  /* 0x00019600ff1a7b82 */ /* 0x000ee20000000800 */
[----:B------:R-:W-:Y:S01]  /*ab60*/  IMAD.IADD R3, R5, 0x1, R3 ;  /* 0x0000000105037824 */ /* 0x000fe200078e0203 */
[----:B--2---:R-:W-:Y:S01]  /*ab70*/  ISETP.NE.U32.AND P0, PT, R28, RZ, PT ;  /* 0x000000ff1c00720c */ /* 0x004fe20003f05070 */
[----:B------:R-:W-:Y:S01]  /*ab80*/  FMUL R0, R0, UR4 ;  /* 0x0000000400007c20 */ /* 0x000fe20008400000 */
[----:B------:R-:W-:Y:S02]  /*ab90*/  IMAD.MOV.U32 R5, RZ, RZ, -0x1 ;  /* 0xffffffffff057424 */ /* 0x000fe400078e00ff */
[----:B------:R-:W-:Y:S01]  /*aba0*/  ISETP.NE.AND.EX P0, PT, R29, RZ, PT, P0 ;  /* 0x000000ff1d00720c */ /* 0x000fe20003f05300 */
[----:B------:R2:W4:Y:S01]  /*abb0*/  F2I.U32.TRUNC.NTZ R13, R0 ;  /* 0x00000000000d7305 */ /* 0x000522000020f000 */
[----:B------:R-:W2:Y:S01]  /*abc0*/  LDC R15, c[0x0][0x148] ;  /* 0x00005200ff0f7b82 */ /* 0x000ea20000000800 */
[----:B0-----:R-:W-:-:S02]  /*abd0*/  SHF.R.U64 R12, R4, R6, R3 ;  /* 0x00000006040c7219 */ /* 0x001fc40000001203 */
[----:B------:R-:W-:-:S05]  /*abe0*/  SHF.R.U32.HI R3, RZ, R6, R3 ;  /* 0x00000006ff037219 */ /* 0x000fca0000011603 */
[----:B------:R-:W0:Y:S01]  /*abf0*/  LDC R20, c[0x0][0x600] ;  /* 0x00018000ff147b82 */ /* 0x000e220000000800 */
[-CC-:B-1----:R-:W-:Y:S02]  /*ac00*/  SHF.R.U64 R10, R12, R8.reuse, R3.reuse ;  /* 0x000000080c0a7219 */ /* 0x182fe40000001203 */
[----:B------:R-:W-:-:S05]  /*ac10*/  SHF.R.U32.HI R3, RZ, R8, R3 ;  /* 0x00000008ff037219 */ /* 0x000fca0000011603 */
[----:B------:R-:W1:Y:S01]  /*ac20*/  LDC R27, c[0x0][0x648] ;  /* 0x00019200ff1b7b82 */ /* 0x000e620000000800 */
[-C--:B---3--:R-:W-:Y:S02]  /*ac30*/  SHF.L.U32 R4, R5, R26.reuse, RZ ;  /* 0x0000001a05047219 */ /* 0x088fe400000006ff */
[--C-:B------:R-:W-:Y:S02]  /*ac40*/  SHF.R.U64 R14, R10, R26, R3.reuse ;  /* 0x0000001a0a0e7219 */ /* 0x100fe40000001203 */
[----:B------:R-:W-:Y:S02]  /*ac50*/  LOP3.LUT R25, RZ, R4, RZ, 0x33, !PT ;  /* 0x00000004ff197212 */ /* 0x000fe400078e33ff */
[-C--:B------:R-:W-:Y:S01]  /*ac60*/  SHF.R.U32.HI R5, RZ, R26.reuse, R3 ;  /* 0x0000001aff057219 */ /* 0x080fe20000011603 */
[----:B------:R-:W3:Y:S01]  /*ac70*/  LDC R30, c[0x0][0x638] ;  /* 0x00018e00ff1e7b82 */ /* 0x000ee20000000800 */
[----:B------:R-:W-:Y:S01]  /*ac80*/  SHF.L.U32 R154, R7, R26, RZ ;  /* 0x0000001a079a7219 */ /* 0x000fe200000006ff */
[----:B------:R-:W-:-:S06]  /*ac90*/  IMAD.MOV.U32 R4, RZ, RZ, R14 ;  /* 0x000000ffff047224 */ /* 0x000fcc00078e000e */
[----:B------:R-:W0:Y:S01]  /*aca0*/  LDC R31, c[0x0][0x610] ;  /* 0x00018400ff1f7b82 */ /* 0x000e220000000800 */
[----:B----4-:R-:W-:Y:S05]  /*acb0*/  @!P0 BRA `(.L_x_289) ;  /* 0x0000000000288947 */ /* 0x010fea0003800000 */
        /* <DEDUP_REMOVED lines=10> */
.L_x_289:
[----:B------:R-:W-:Y:S01]  /*ad60*/  ISETP.NE.AND P0, PT, R2, 0x1, PT ;  /* 0x000000010200780c */ /* 0x000fe20003f05270 */
[----:B0-----:R-:W-:Y:S01]  /*ad70*/  VIADD R7, R20, 0xffffffff ;  /* 0xffffffff14077836 */ /* 0x001fe20000000000 */
[----:B-12---:R-:W-:Y:S01]  /*ad80*/  SHF.R.U64 R0, R4, R27, R5 ;  /* 0x0000001b04007219 */ /* 0x006fe20000001205 */
[----:B------:R-:W-:Y:S01]  /*ad90*/  IMAD.MOV R13, RZ, RZ, -R13 ;  /* 0x000000ffff0d7224 */ /* 0x000fe200078e0a0d */
[----:B------:R-:W-:Y:S01]  /*ada0*/  LOP3.LUT R5, R10, R25, RZ, 0xc0, !PT ;  /* 0x000000190a057212 */ /* 0x000fe200078ec0ff */
[----:B------:R-:W-:Y:S02]  /*adb0*/  IMAD.MOV.U32 R4, RZ, RZ, 0x1 ;  /* 0x00000001ff047424 */ /* 0x000fe400078e00ff */
[----:B------:R-:W-:Y:S02]  /*adc0*/  IMAD.MOV R3, RZ, RZ, -R0 ;  /* 0x000000ffff037224 */ /* 0x000fe400078e0a00 */
[----:B------:R-:W-:Y:S01]  /*add0*/  IMAD R154, R154, R0, R5 ;  /* 0x000000009a9a7224 */ /* 0x000fe200078e0205 */
[----:B------:R-:W-:Y:S01]  /*ade0*/  LOP3.LUT R5, R12, R7, RZ, 0xc0, !PT ;  /* 0x000000070c057212 */ /* 0x000fe200078ec0ff */
[----:B---3--:R-:W-:-:S02]  /*adf0*/  IMAD R0, R3, R30, R14 ;  /* 0x0000001e03007224 */ /* 0x008fc400078e020e */
[----:B------:R-:W-:Y:S02]  /*ae00*/  @P0 IMAD R21, R15, R13, R24 ;  /* 0x0000000d0f150224 */ /* 0x000fe400078e0218 */
[----:B------:R-:W-:Y:S01]  /*ae10*/  IMAD R3, R0, R20, R5 ;  /* 0x0000001400037224 */ /* 0x000fe200078e0205 */
[----:B------:R-:W-:Y:S01]  /*ae20*/  PRMT R0, R4, 0x7610, R0 ;  /* 0x0000761004007816 */ /* 0x000fe20000000000 */
[----:B------:R-:W-:-:S05]  /*ae30*/  IMAD R154, R154, R31, R21 ;  /* 0x0000001f9a9a7224 */ /* 0x000fca00078e0215 */
[----:B------:R-:W-:Y:S02]  /*ae40*/  SEL R153, R3, R154, !P0 ;  /* 0x0000009a03997207 */ /* 0x000fe40004000000 */
[----:B------:R-:W-:-:S07]  /*ae50*/  SEL R154, R154, R3, !P0 ;  /* 0x000000039a9a7207 */ /* 0x000fce0004000000 */
.L_x_287:
[----:B------:R-:W-:-:S13]  /*ae60*/  LOP3.LUT P0, RZ, R0, 0xff, RZ, 0xc0, !PT ;  /* 0x000000ff00ff7812 */ /* 0x000fda000780c0ff */
[----:B------:R-:W-:Y:S05]  /*ae70*/  @P0 BRA `(.L_x_290) ;  /* 0xffffff6000e00947 */ /* 0x000fea000383ffff */
[----:B------:R-:W-:Y:S05]  /*ae80*/  EXIT ;  /* 0x000000000000794d */ /* 0x000fea0003800000 */
.L_x_7:
[----:B0-----:R-:W-:Y:S01]  /*ae90*/  ULDC.64 UR4, c[0x0][0x650] ;  /* 0x0001940000047ab9 */ /* 0x001fe20000000a00 */
        /* <DEDUP_REMOVED lines=25> */
.L_x_292:
[----:B------:R-:W0:Y:S01]  /*b030*/  LDC.64 R28, c[0x0][0x640] ;  /* 0x00019000ff1c7b82 */ /* 0x000e220000000a00 */
[-CC-:B------:R-:W-:Y:S01]  /*b040*/  SHF.R.U64 R21, R12, R6.reuse, R13.reuse ;  /* 0x000000060c157219 */ /* 0x180fe2000000120d */
[----:B------:R-:W-:Y:S01]  /*b050*/  IMAD.MOV.U32 R30, RZ, RZ, 0x1 ;  /* 0x00000001ff1e7424 */ /* 0x000fe200078e00ff */
[----:B------:R-:W-:Y:S02]  /*b060*/  SHF.R.U32.HI R6, RZ, R6, R13 ;  /* 0x00000006ff067219 */ /* 0x000fe4000001160d */
        /* <DEDUP_REMOVED lines=8> */
[----:B------:R-:W-:Y:S01]  /*b0f0*/  IMAD.IADD R9, R9, 0x1, R11 ;  /* 0x0000000109097824 */ /* 0x000fe200078e020b */
[----:B0-----:R-:W-:-:S04]  /*b100*/  ISETP.NE.U32.AND P0, PT, R28, RZ, PT ;  /* 0x000000ff1c00720c */ /* 0x001fc80003f05070 */
[----:B------:R-:W-:Y:S02]  /*b110*/  ISETP.NE.AND.EX P0, PT, R29, RZ, PT, P0 ;  /* 0x000000ff1d00720c */ /* 0x000fe40003f05300 */
[----:B------:R-:W0:Y:S01]  /*b120*/  LDC R22, c[0x0][0x600] ;  /* 0x00018000ff167b82 */ /* 0x000e220000000800 */
[-CC-:B-1----:R-:W-:Y:S01]  /*b130*/  SHF.R.U64 R14, R8, R10.reuse, R9.reuse ;  /* 0x0000000a080e7219 */ /* 0x182fe20000001209 */
[----:B------:R-:W-:Y:S01]  /*b140*/  IMAD.MOV.U32 R8, RZ, RZ, -0x1 ;  /* 0xffffffffff087424 */ /* 0x000fe200078e00ff */
[----:B------:R-:W-:-:S05]  /*b150*/  SHF.R.U32.HI R9, RZ, R10, R9 ;  /* 0x0000000aff097219 */ /* 0x000fca0000011609 */
[----:B------:R-:W1:Y:S01]  /*b160*/  LDC R24, c[0x0][0x648] ;  /* 0x00019200ff187b82 */ /* 0x000e620000000800 */
[-CC-:B--2---:R-:W-:Y:S02]  /*b170*/  SHF.R.U64 R23, R14, R12.reuse, R9.reuse ;  /* 0x0000000c0e177219 */ /* 0x184fe40000001209 */
[----:B------:R-:W-:-:S05]  /*b180*/  SHF.R.U32.HI R6, RZ, R12, R9 ;  /* 0x0000000cff067219 */ /* 0x000fca0000011609 */
[----:B------:R-:W2:Y:S01]  /*b190*/  LDC R26, c[0x0][0x638] ;  /* 0x00018e00ff1a7b82 */ /* 0x000ea20000000800 */
[-C--:B---3--:R-:W-:Y:S02]  /*b1a0*/  SHF.L.U32 R8, R8, R27.reuse, RZ ;  /* 0x0000001b08087219 */ /* 0x088fe400000006ff */
[-CC-:B------:R-:W-:Y:S02]  /*b1b0*/  SHF.R.U64 R25, R23, R27.reuse, R6.reuse ;  /* 0x0000001b17197219 */ /* 0x180fe40000001206 */
[----:B------:R-:W-:Y:S02]  /*b1c0*/  LOP3.LUT R32, RZ, R8, RZ, 0x33, !PT ;  /* 0x00000008ff207212 */ /* 0x000fe400078e33ff */
[----:B------:R-:W-:Y:S01]  /*b1d0*/  SHF.R.U32.HI R9, RZ, R27, R6 ;  /* 0x0000001bff097219 */ /* 0x000fe20000011606 */
[----:B------:R-:W3:Y:S01]  /*b1e0*/  LDC R31, c[0x0][0x610] ;  /* 0x00018400ff1f7b82 */ /* 0x000ee20000000800 */
[----:B------:R-:W-:Y:S01]  /*b1f0*/  IMAD.MOV.U32 R8, RZ, RZ, R25 ;  /* 0x000000ffff087224 */ /* 0x000fe200078e0019 */
[----:B------:R-:W-:Y:S06]  /*b200*/  @!P0 BRA `(.L_x_293) ;  /* 0x0000000000288947 */ /* 0x000fec0003800000 */
        /* <DEDUP_REMOVED lines=10> */
.L_x_293:
[----:B------:R-:W-:Y:S01]  /*b2b0*/  ISETP.NE.AND P0, PT, R2, 0x1, PT ;  /* 0x000000010200780c */ /* 0x000fe20003f05270 */
[----:B------:R-:W-:Y:S01]  /*b2c0*/  IMAD.MOV.U32 R13, RZ, RZ, R21 ;  /* 0x000000ffff0d7224 */ /* 0x000fe200078e0015 */
[----:B-1----:R-:W-:Y:S01]  /*b2d0*/  SHF.R.U64 R6, R8, R24, R9 ;  /* 0x0000001808067219 */ /* 0x002fe20000001209 */
[----:B0-----:R-:W-:Y:S01]  /*b2e0*/  VIADD R9, R22, 0xffffffff ;  /* 0xffffffff16097836 */ /* 0x001fe20000000000 */
[----:B------:R-:W-:Y:S02]  /*b2f0*/  SHF.L.U32 R30, R30, R27, RZ ;  /* 0x0000001b1e1e7219 */ /* 0x000fe400000006ff */
[----:B------:R-:W-:Y:S01]  /*b300*/  LOP3.LUT R5, R23, R32, RZ, 0xc0, !PT ;  /* 0x0000002017057212 */ /* 0x000fe200078ec0ff */
[----:B------:R-:W-:-:S04]  /*b310*/  IMAD.MOV R8, RZ, RZ, -R6 ;  /* 0x000000ffff087224 */ /* 0x000fc800078e0a06 */
[----:B------:R-:W-:Y:S01]  /*b320*/  IMAD R6, R30, R6, R5 ;  /* 0x000000061e067224 */ /* 0x000fe200078e0205 */
[----:B------:R-:W-:Y:S01]  /*b330*/  LOP3.LUT R5, R14, R9, RZ, 0xc0, !PT ;  /* 0x000000090e057212 */ /* 0x000fe200078ec0ff */
[----:B------:R-:W-:Y:S02]  /*b340*/  @P0 IMAD R3, R7, R20, R4 ;  /* 0x0000001407030224 */ /* 0x000fe400078e0204 */
[----:B--2---:R-:W-:Y:S02]  /*b350*/  IMAD R4, R8, R26, R25 ;  /* 0x0000001a08047224 */ /* 0x004fe400078e0219 */
[----:B---3--:R-:W-:Y:S02]  /*b360*/  IMAD R3, R6, R31, R3 ;  /* 0x0000001f06037224 */ /* 0x008fe400078e0203 */
[----:B------:R-:W-:Y:S02]  /*b370*/  IMAD R4, R4, R22, R5 ;  /* 0x0000001604047224 */ /* 0x000fe400078e0205 */
[----:B------:R-:W-:-:S03]  /*b380*/  IMAD.MOV.U32 R8, RZ, RZ, 0x1 ;  /* 0x00000001ff087424 */ /* 0x000fc600078e00ff */
[----:B------:R-:W-:Y:S02]  /*b390*/  SEL R6, R4, R3, !P0 ;  /* 0x0000000304067207 */ /* 0x000fe40004000000 */
[----:B------:R-:W-:-:S07]  /*b3a0*/  SEL R12, R3, R4, !P0 ;  /* 0x00000004030c7207 */ /* 0x000fce0004000000 */
.L_x_291:
[----:B------:R-:W-:-:S08]  /*b3b0*/  NOP ;  /* 0x0000000000007918 */ /* 0x000fd00000000000 */
[----:B------:R-:W0:-:S00]  /*b3c0*/  USETMAXREG.DEALLOC.CTAPOOL 0x28 ;  /* 0x00000028000079c8 */ /* 0x000e0000080e0500 */
[----:B0-----:R-:W-:-:S13]  /*b3d0*/  ISETP.NE.AND P0, PT, R0, RZ, PT ;  /* 0x000000ff0000720c */ /* 0x001fda0003f05270 */
[----:B------:R-:W-:Y:S05]  /*b3e0*/  @P0 EXIT ;  /* 0x000000000000094d */ /* 0x000fea0003800000 */
[----:B------:R-:W-:Y:S01]  /*b3f0*/  LOP3.LUT P0, RZ, R8, 0xff, RZ, 0xc0, !PT ;  /* 0x000000ff08ff7812 */ /* 0x000fe2000780c0ff */
[----:B------:R-:W-:Y:S02]  /*b400*/  IMAD.MOV.U32 R10, RZ, RZ, 0x1 ;  /* 0x00000001ff0a7424 */ /* 0x000fe400078e00ff */
[----:B------:R-:W-:-:S10]  /*b410*/  IMAD.MOV.U32 R9, RZ, RZ, RZ ;  /* 0x000000ffff097224 */ /* 0x000fd400078e00ff */
[----:B------:R-:W-:Y:S05]  /*b420*/  @!P0 BRA `(.L_x_294) ;  /* 0x00000010000c8947 */ /* 0x000fea0003800000 */
[----:B------:R-:W0:Y:S01]  /*b430*/  LDC R0, c[0x0][0x28c] ;  /* 0x0000a300ff007b82 */ /* 0x000e220000000800 */
[----:B------:R-:W-:Y:S01]  /*b440*/  ULDC UR13, c[0x0][0x658] ;  /* 0x00019600000d7ab9 */ /* 0x000fe20000000800 */
[----:B------:R-:W-:Y:S01]  /*b450*/  UMOV UR9, 0xffffffff ;  /* 0xffffffff00097882 */ /* 0x000fe20000000000 */
[----:B------:R-:W-:Y:S01]  /*b460*/  UMOV UR11, 0x1 ;  /* 0x00000001000b7882 */ /* 0x000fe20000000000 */
[----:B------:R-:W-:Y:S01]  /*b470*/  ULDC UR8, c[0x0][0xc] ;  /* 0x0000030000087ab9 */ /* 0x000fe20000000800 */
[----:B------:R-:W-:Y:S01]  /*b480*/  USHF.L.U32 UR37, UR9, UR13, URZ ;  /* 0x0000000d09257299 */ /* 0x000fe2000800063f */
[----:B------:R-:W-:Y:S01]  /*b490*/  BSSY B0, `(.L_x_294) ;  /* 0x00000fc000007945 */ /* 0x000fe20003800000 */
[----:B------:R-:W-:Y:S01]  /*b4a0*/  USHF.L.U32 UR13, UR11, UR13, URZ ;  /* 0x0000000d0b0d7299 */ /* 0x000fe2000800063f */
[----:B------:R-:W1:Y:S01]  /*b4b0*/  S2UR UR7, SR_CgaCtaId ;  /* 0x00000000000779c3 */ /* 0x000e620000008800 */
[----:B------:R-:W-:Y:S01]  /*b4c0*/  ULDC UR9, c[0x0][0x10] ;  /* 0x0000040000097ab9 */ /* 0x000fe20000000800 */
[----:B------:R-:W-:Y:S01]  /*b4d0*/  ULDC UR12, c[0x0][0x14] ;  /* 0x00000500000c7ab9 */ /* 0x000fe20000000800 */
[----:B------:R-:W-:Y:S01]  /*b4e0*/  UIMAD.WIDE.U32 UR8, UR8, UR9, URZ ;  /* 0x00000009080872a5 */ /* 0x000fe2000f8e003f */
[----:B------:R-:W-:Y:S01]  /*b4f0*/  LOP3.LUT R11, R19, 0x2, RZ, 0xfc, !PT ;  /* 0x00000002130b7812 */ /* 0x000fe200078efcff */
[----:B------:R-:W-:Y:S01]  /*b500*/  IMAD.MOV.U32 R10, RZ, RZ, 0x1 ;  /* 0x00000001ff0a7424 */ /* 0x000fe200078e00ff */
[----:B------:R-:W-:Y:S01]  /*b510*/  ULDC UR5, c[0x0][0x600] ;  /* 0x0001800000057ab9 */ /* 0x000fe20000000800 */
[----:B------:R-:W-:Y:S01]  /*b520*/  UIMAD UR39, UR9, UR12, URZ ;  /* 0x0000000c092772a4 */ /* 0x000fe2000f8e023f */
[----:B------:R-:W-:Y:S01]  /*b530*/  IMAD.MOV.U32 R9, RZ, RZ, RZ ;  /* 0x000000ffff097224 */ /* 0x000fe200078e00ff */
[----:B------:R-:W-:Y:S01]  /*b540*/  UMOV UR45, 0x5 ;  /* 0x00000005002d7882 */ /* 0x000fe20000000000 */
[----:B------:R-:W-:-:S02]  /*b550*/  UIADD3 UR5, UR5, -0x1, URZ ;  /* 0xffffffff05057890 */ /* 0x000fc4000fffe03f */
[----:B------:R-:W-:Y:S01]  /*b560*/  ULOP3.LUT UR37, URZ, UR37, URZ, 0x33, !UPT ;  /* 0x000000253f257292 */ /* 0x000fe2000f8e333f */
[----:B------:R-:W-:Y:S01]  /*b570*/  ULDC.64 UR14, c[0x0][0x198] ;  /* 0x00006600000e7ab9 */ /* 0x000fe20000000a00 */
[----:B0-----:R-:W-:-:S05]  /*b580*/  VIADD R0, R0, 0x7f ;  /* 0x0000007f00007836 */ /* 0x001fca0000000000 */
[----:B------:R-:W-:Y:S01]  /*b590*/  SHF.R.S32.HI R3, RZ, 0x1f, R0 ;  /* 0x0000001fff037819 */ /* 0x000fe20000011400 */
[----:B-1----:R-:W-:-:S03]  /*b5a0*/  ULOP3.LUT UR6, UR7, 0x1, URZ, 0xc0, !UPT ;  /* 0x0000000107067892 */ /* 0x002fc6000f8ec03f */
[----:B------:R-:W-:Y:S01]  /*b5b0*/  LEA.HI R3, R3, R0, RZ, 0x7 ;  /* 0x0000000003037211 */ /* 0x000fe200078f38ff */
[----:B------:R-:W-:Y:S01]  /*b5c0*/  USHF.R.U32.HI UR4, URZ, 0x1, UR7 ;  /* 0x000000013f047899 */ /* 0x000fe20008011607 */
[----:B------:R-:W-:Y:S01]  /*b5d0*/  IMAD.MOV.U32 R0, RZ, RZ, 0x1 ;  /* 0x00000001ff007424 */ /* 0x000fe200078e00ff */
[----:B------:R-:W-:Y:S01]  /*b5e0*/  USHF.L.U32 UR21, UR7, 0x7, URZ ;  /* 0x0000000707157899 */ /* 0x000fe2000800063f */
[--C-:B------:R-:W-:Y:S01]  /*b5f0*/  SHF.R.S32.HI R8, RZ, 0x7, R3.reuse ;  /* 0x00000007ff087819 */ /* 0x100fe20000011403 */
[----:B------:R-:W-:Y:S02]  /*b600*/  USHF.L.U32 UR29, UR7, 0xc, URZ ;  /* 0x0000000c071d7899 */ /* 0x000fe4000800063f */
[----:B------:R-:W-:Y:S01]  /*b610*/  ULOP3.LUT UR7, UR7, 0xfffffffe, URZ, 0xc0, !UPT ;  /* 0xfffffffe07077892 */ /* 0x000fe2000f8ec03f */
[----:B------:R-:W-:Y:S01]  /*b620*/  PRMT R3, R0, 0x7610, R3 ;  /* 0x0000761000037816 */ /* 0x000fe20000000003 */
[----:B------:R-:W-:Y:S01]  /*b630*/  UISETP.GT.U32.AND UP0, UPT, UR6, 0xffff, UPT ;  /* 0x0000ffff0600788c */ /* 0x000fe2000bf04070 */
[----:B------:R-:W-:Y:S01]  /*b640*/  VIADD R0, R8, 0x1 ;  /* 0x0000000108007836 */ /* 0x000fe20000000000 */
[----:B------:R-:W-:-:S02]  /*b650*/  USHF.L.U32 UR38, UR11, UR7, URZ ;  /* 0x000000070b267299 */ /* 0x000fc4000800063f */
[----:B------:R-:W-:Y:S02]  /*b660*/  ULOP3.LUT UR7, UR7, 0x1, URZ, 0xfc, !UPT ;  /* 0x0000000107077892 */ /* 0x000fe4000f8efc3f */
[----:B------:R-:W-:Y:S02]  /*b670*/  USEL UR10, UR6, 0xffff, !UP0 ;  /* 0x0000ffff060a7887 */ /* 0x000fe4000c000000 */
[----:B------:R-:W-:Y:S02]  /*b680*/  USHF.L.U32 UR11, UR11, UR7, URZ ;  /* 0x000000070b0b7299 */ /* 0x000fe4000800063f */
[----:B------:R-:W-:Y:S02]  /*b690*/  UIMAD.WIDE.U32 UR6, UR8, UR12, URZ ;  /* 0x0000000c080672a5 */ /* 0x000fe4000f8e003f */
[----:B------:R-:W-:Y:S02]  /*b6a0*/  ULOP3.LUT UR10, UR10, 0xffff, URZ, 0xc0, !UPT ;  /* 0x0000ffff0a0a7892 */ /* 0x000fe4000f8ec03f */
[----:B------:R-:W-:-:S02]  /*b6b0*/  ULOP3.LUT UR21, UR21, 0x80, URZ, 0xc0, !UPT ;  /* 0x0000008015157892 */ /* 0x000fc4000f8ec03f */
[----:B------:R-:W-:Y:S02]  /*b6c0*/  ULOP3.LUT UR29, UR29, 0x1000, URZ, 0xc0, !UPT ;  /* 0x000010001d1d7892 */ /* 0x000fe4000f8ec03f */
[----:B------:R-:W-:Y:S02]  /*b6d0*/  ULOP3.LUT UR38, UR38, UR11, URZ, 0xfc, !UPT ;  /* 0x0000000b26267292 */ /* 0x000fe4000f8efc3f */
[----:B------:R-:W-:Y:S02]  /*b6e0*/  UIADD3 UR39, UR7, UR39, URZ ;  /* 0x0000002707277290 */ /* 0x000fe4000fffe03f */
[----:B------:R-:W-:-:S12]  /*b6f0*/  USHF.L.U32 UR45, UR45, UR10, URZ ;  /* 0x0000000a2d2d7299 */ /* 0x000fd8000800063f */
.L_x_305:
[----:B------:R-:W-:-:S03]  /*b700*/  UMOV UR8, 0xffffffff ;  /* 0xffffffff00087882 */ /* 0x000fc60000000000 */
[----:B------:R-:W-:Y:S05]  /*b710*/  BRA.DIV UR8, `(.L_x_295) ;  /* 0x0000001208387947 */ /* 0x000fea000b800000 */
[----:B------:R-:W-:-:S13]  /*b720*/  ELECT P6, URZ, PT ;  /* 0x00000000003f782f */ /* 0x000fda00038c0000 */
.L_x_316:
[----:B------:R-:W0:Y:S01]  /*b730*/  LDC R4, c[0x0][0x28c] ;  /* 0x0000a300ff047b82 */ /* 0x000e220000000800 */
[----:B------:R-:W-:Y:S01]  /*b740*/  BSSY B1, `(.L_x_296) ;  /* 0x000005e000017945 */ /* 0x000fe20003800000 */
[----:B0-----:R-:W-:-:S13]  /*b750*/  ISETP.LT.OR P6, PT, R4, 0x1, !P6 ;  /* 0x000000010400780c */ /* 0x001fda00077c1670 */
[----:B------:R-:W-:Y:S05]  /*b760*/  @P6 BRA `(.L_x_297) ;  /* 0x00000004006c6947 */ /* 0x000fea0003800000 */
[----:B------:R-:W-:Y:S01]  /*b770*/  LEA R12, R12, UR4, 0x1 ;  /* 0x000000040c0c7c11 */ /* 0x000fe2000f8e08ff */
[----:B------:R-:W-:Y:S01]  /*b780*/  IMAD.MOV.U32 R22, RZ, RZ, RZ ;  /* 0x000000ffff167224 */ /* 0x000fe200078e00ff */
[----:B------:R-:W-:Y:S01]  /*b790*/  LEA R15, R6, UR21, 0x8 ;  /* 0x00000015060f7c11 */ /* 0x000fe2000f8e40ff */
[----:B------:R-:W-:Y:S02]  /*b7a0*/  IMAD.MOV.U32 R4, RZ, RZ, R0 ;  /* 0x000000ffff047224 */ /* 0x000fe400078e0000 */
[----:B------:R-:W-:Y:S02]  /*b7b0*/  IMAD.MOV.U32 R5, RZ, RZ, R10 ;  /* 0x000000ffff057224 */ /* 0x000fe400078e000a */
[----:B------:R-:W-:Y:S02]  /*b7c0*/  IMAD.MOV.U32 R6, RZ, RZ, R9 ;  /* 0x000000ffff067224 */ /* 0x000fe400078e0009 */
[----:B------:R-:W-:-:S07]  /*b7d0*/  IMAD.SHL.U32 R14, R12, 0x40, RZ ;  /* 0x000000400c0e7824 */ /* 0x000fce00078e00ff */
.L_x_300:
[----:B------:R-:W0:Y:S01]  /*b7e0*/  S2R R12, SR_CgaCtaId ;  /* 0x00000000000c7919 */ /* 0x000e220000008800 */
[----:B------:R-:W-:Y:S02]  /*b7f0*/  MOV R7, 0x400 ;  /* 0x0000040000077802 */ /* 0x000fe40000000f00 */
[----:B------:R-:W-:Y:S02]  /*b800*/  LOP3.LUT P1, RZ, R18, 0x7f, RZ, 0xc0, !PT ;  /* 0x0000007f12ff7812 */ /* 0x000fe4000782c0ff */
[----:B0-----:R-:W-:Y:S02]  /*b810*/  LEA R21, R12, R7, 0x18 ;  /* 0x000000070c157211 */ /* 0x001fe400078ec0ff */
[----:B------:R-:W-:-:S09]  /*b820*/  SHF.L.U32 R7, R5, 0x1f, RZ ;  /* 0x0000001f05077819 */ /* 0x000fd200000006ff */
[----:B------:R-:W0:Y:S01]  /*b830*/  @!P1 LDC R12, c[0x0][0x500] ;  /* 0x00014000ff0c9b82 */ /* 0x000e220000000800 */
[----:B------:R-:W-:-:S04]  /*b840*/  IMAD R20, R6, 0x8, R21 ;  /* 0x0000000806147824 */ /* 0x000fc800078e0215 */
[----:B------:R-:W1:Y:S02]  /*b850*/  SYNCS.PHASECHK.TRANS64.TRYWAIT P0, [R20+URZ+0x20], R7 ;  /* 0x00002007140075a7 */ /* 0x000e64000800017f */
[----:B-1----:R-:W-:Y:S05]  /*b860*/  @!P0 BRA `(.L_x_298) ;  /* 0x0000001000048947 */ /* 0x002fea0003800000 */
.L_x_317:
[----:B-1----:R-:W-:Y:S01]  /*b870*/  PRMT R7, R11, 0x9910, RZ ;  /* 0x000099100b077816 */ /* 0x002fe200000000ff */
[----:B0-----:R0:W-:Y:S03]  /*b880*/  @!P1 SYNCS.ARRIVE.TRANS64 RZ, [R20+URZ], R12 ;  /* 0x0000000c14ff99a7 */ /* 0x0011e6000800003f */
[----:B------:R-:W-:-:S13]  /*b890*/  ISETP.NE.AND P0, PT, R7, 0x2, PT ;  /* 0x000000020700780c */ /* 0x000fda0003f05270 */
[----:B0-----:R-:W-:Y:S05]  /*b8a0*/  @P0 BRA `(.L_x_299) ;  /* 0x0000000000040947 */ /* 0x001fea0003800000 */
[----:B------:R-:W-:Y:S01]  /*b8b0*/  BPT.TRAP 0x1 ;  /* 0x000000040000795c */ /* 0x000fe20000300000 */
.L_x_299:
[C---:B------:R-:W-:Y:S01]  /*b8c0*/  LEA R7, R6.reuse, UR4, 0x3 ;  /* 0x0000000406077c11 */ /* 0x040fe2000f8e18ff */
[----:B------:R-:W-:Y:S01]  /*b8d0*/  UIADD3 UR54, UP0, UR14, 0xf0, URZ ;  /* 0x000000f00e367890 */ /* 0x000fe2000ff1e03f */
[----:B------:R-:W-:Y:S01]  /*b8e0*/  LEA R12, R6, UR29, 0xf ;  /* 0x0000001d060c7c11 */ /* 0x000fe2000f8e78ff */
[----:B------:R-:W-:Y:S01]  /*b8f0*/  UPRMT UR47, URZ, 0x5410, UR45 ;  /* 0x000054103f2f7896 */ /* 0x000fe2000800002d */
[----:B------:R-:W-:Y:S01]  /*b900*/  R2UR UR10, R22 ;  /* 0x00000000160a72ca */ /* 0x000fe200000e0000 */
[----:B------:R-:W-:Y:S01]  /*b910*/  IMAD.SHL.U32 R7, R7, 0x800, RZ ;  /* 0x0000080007077824 */ /* 0x000fe200078e00ff */
[----:B------:R-:W-:Y:S01]  /*b920*/  R2UR UR9, R20 ;  /* 0x00000000140972ca */ /* 0x000fe200000e0000 */
[--C-:B------:R-:W-:Y:S01]  /*b930*/  IMAD R12, R12, 0x4, R21.reuse ;  /* 0x000000040c0c7824 */ /* 0x100fe200078e0215 */
[----:B------:R-:W-:Y:S01]  /*b940*/  R2UR UR11, R14 ;  /* 0x000000000e0b72ca */ /* 0x000fe200000e0000 */
[----:B------:R-:W-:Y:S01]  /*b950*/  IMAD R7, R7, 0x4, R21 ;  /* 0x0000000407077824 */ /* 0x000fe200078e0215 */
[----:B------:R-:W-:Y:S01]  /*b960*/  R2UR UR12, R13 ;  /* 0x000000000d0c72ca */ /* 0x000fe200000e0000 */
[----:B------:R-:W-:Y:S01]  /*b970*/  UIADD3.X UR55, URZ, UR15, URZ, UP0, !UPT ;  /* 0x0000000f3f377290 */ /* 0x000fe200087fe43f */
[----:B------:R-:W-:Y:S01]  /*b980*/  R2UR UR18, R12 ;  /* 0x000000000c1272ca */ /* 0x000fe200000e0000 */
[----:B------:R-:W-:Y:S01]  /*b990*/  VIADD R4, R4, 0xffffffff ;  /* 0xffffffff04047836 */ /* 0x000fe20000000000 */
[----:B------:R-:W-:Y:S01]  /*b9a0*/  R2UR UR40, R7 ;  /* 0x00000000072872ca */ /* 0x000fe200000e0000 */
[----:B------:R-:W-:Y:S01]  /*b9b0*/  UIADD3 UR30, UP1, UR14, 0x1f0, URZ ;  /* 0x000001f00e1e7890 */ /* 0x000fe2000ff3e03f */
[----:B------:R-:W-:Y:S01]  /*b9c0*/  R2UR UR35, R15 ;  /* 0x000000000f2372ca */ /* 0x000fe200000e0000 */
[----:B------:R-:W-:Y:S01]  /*b9d0*/  UIADD3 UR58, UR10, 0x20, URZ ;  /* 0x000000200a3a7890 */ /* 0x000fe2000fffe03f */
[----:B------:R-:W-:Y:S01]  /*b9e0*/  ISETP.GT.AND P1, PT, R4, 0x1, PT ;  /* 0x000000010400780c */ /* 0x000fe20003f24270 */
[----:B------:R-:W-:Y:S01]  /*b9f0*/  UIADD3 UR50, UR10, 0x40, URZ ;  /* 0x000000400a327890 */ /* 0x000fe2000fffe03f */
[----:B------:R-:W-:Y:S01]  /*ba00*/  VIADD R6, R6, 0x1 ;  /* 0x0000000106067836 */ /* 0x000fe20000000000 */
[----:B------:R-:W-:Y:S01]  /*ba10*/  UIADD3 UR42, UR10, 0x60, URZ ;  /* 0x000000600a2a7890 */ /* 0x000fe2000fffe03f */
[----:B------:R-:W-:Y:S01]  /*ba20*/  VIADD R22, R22, 0x80 ;  /* 0x0000008016167836 */ /* 0x000fe20000000000 */
[----:B------:R-:W-:Y:S01]  /*ba30*/  UMOV UR22, 0x0 ;  /* 0x0000000000167882 */ /* 0x000fe20000000000 */
[----:B------:R-:W-:Y:S01]  /*ba40*/  UMOV UR23, 0x10000000 ;  /* 0x1000000000177882 */ /* 0x000fe20000000000 */
[----:B------:R-:W-:Y:S01]  /*ba50*/  UIADD3.X UR31, URZ, UR15, URZ, UP1, !UPT ;  /* 0x0000000f3f1f7290 */ /* 0x000fe20008ffe43f */
[----:B------:R-:W-:Y:S01]  /*ba60*/  ISETP.NE.AND P0, PT, R6, 0x4, PT ;  /* 0x000000040600780c */ /* 0x000fe20003f05270 */
[----:B------:R-:W-:-:S02]  /*ba70*/  UIADD3 UR8, UR40, 0x100, URZ ;  /* 0x0000010028087890 */ /* 0x000fc4000fffe03f */
[----:B------:R-:W-:Y:S01]  /*ba80*/  UIADD3 UR56, UR40, 0x4100, URZ ;  /* 0x0000410028387890 */ /* 0x000fe2000fffe03f */
[----:B------:R-:W-:Y:S01]  /*ba90*/  SEL R12, RZ, 0x1, P0 ;  /* 0x00000001ff0c7807 */ /* 0x000fe20000000000 */
[----:B------:R-:W-:Y:S01]  /*baa0*/  UIADD3 UR48, UR40, 0x8100, URZ ;  /* 0x0000810028307890 */ /* 0x000fe2000fffe03f */
[----:B------:R-:W-:Y:S01]  /*bab0*/  SEL R6, R6, RZ, P0 ;  /* 0x000000ff06067207 */ /* 0x000fe20000000000 */
[----:B------:R-:W-:Y:S01]  /*bac0*/  UIADD3 UR40, UR40, 0xc100, URZ ;  /* 0x0000c10028287890 */ /* 0x000fe2000fffe03f */
[----:B------:R-:W-:Y:S01]  /*bad0*/  LOP3.LUT R5, R5, R12, RZ, 0x3c, !PT ;  /* 0x0000000c05057212 */ /* 0x000fe200078e3cff */
[----:B------:R-:W-:Y:S01]  /*bae0*/  UIADD3 UR32, UR18, 0x40100, URZ ;  /* 0x0004010012207890 */ /* 0x000fe2000fffe03f */
[----:B------:R0:W-:Y:S01]  /*baf0*/  UTMALDG.3D.MULTICAST [UR8], [UR54], UR47, desc[UR22] ;  /* 0x00001608360073b4 */ /* 0x0001e2000801182f */
[----:B------:R-:W-:Y:S02]  /*bb00*/  UPRMT UR46, URZ, 0x5410, UR38 ;  /* 0x000054103f2e7896 */ /* 0x000fe40008000026 */
[----:B------:R-:W-:-:S02]  /*bb10*/  UIADD3 UR24, UR18, 0x48100, URZ ;  /* 0x0004810012187890 */ /* 0x000fc4000fffe03f */
[----:B------:R-:W-:Y:S01]  /*bb20*/  UIADD3 UR16, UR18, 0x50100, URZ ;  /* 0x0005010012107890 */ /* 0x000fe2000fffe03f */
[----:B------:R-:W-:Y:S01]  /*bb30*/  UMOV UR57, UR9 ;  /* 0x0000000900397c82 */ /* 0x000fe20008000000 */
        /* <DEDUP_REMOVED lines=8> */
[----:B------:R1:W-:Y:S01]  /*bbc0*/  UTMALDG.3D.MULTICAST [UR56], [UR54], UR47, desc[UR22] ;  /* 0x00001638360073b4 */ /* 0x0003e2000801182f */
        /* <DEDUP_REMOVED lines=9> */
[----:B0-----:R-:W-:Y:S01]  /*bc60*/  UIADD3 UR8, UR18, 0x58100, URZ ;  /* 0x0005810012087890 */ /* 0x001fe2000fffe03f */
[----:B------:R-:W-:Y:S01]  /*bc70*/  UMOV UR19, UR35 ;  /* 0x0000002300137c82 */ /* 0x000fe20008000000 */
[----:B------:R-:W-:Y:S01]  /*bc80*/  UMOV UR20, UR12 ;  /* 0x0000000c00147c82 */ /* 0x000fe20008000000 */
[----:B------:R-:W-:Y:S01]  /*bc90*/  UMOV UR18, UR50 ;  /* 0x0000003200127c82 */ /* 0x000fe20008000000 */
[----:B------:R-:W-:Y:S01]  /*bca0*/  UMOV UR11, UR35 ;  /* 0x00000023000b7c82 */ /* 0x000fe20008000000 */
[----:B------:R1:W-:Y:S01]  /*bcb0*/  UTMALDG.3D.MULTICAST [UR40], [UR54], UR47, desc[UR22] ;  /* 0x00001628360073b4 */ /* 0x0003e2000801182f */
[----:B------:R-:W-:Y:S01]  /*bcc0*/  UMOV UR10, UR42 ;  /* 0x0000002a000a7c82 */ /* 0x000fe20008000000 */
[----:B------:R1:W-:Y:S01]  /*bcd0*/  UTMALDG.3D.MULTICAST [UR32], [UR30], UR46, desc[UR22] ;  /* 0x000016201e0073b4 */ /* 0x0003e2000801182e */
[----:B------:R1:W-:Y:S01]  /*bce0*/  UTMALDG.3D.MULTICAST [UR24], [UR30], UR46, desc[UR22] ;  /* 0x000016181e0073b4 */ /* 0x0003e2000801182e */
[----:B------:R1:W-:Y:S01]  /*bcf0*/  UTMALDG.3D.MULTICAST [UR16], [UR30], UR46, desc[UR22] ;  /* 0x000016101e0073b4 */ /* 0x0003e2000801182e */
[----:B------:R1:W-:Y:S02]  /*bd00*/  UTMALDG.3D.MULTICAST [UR8], [UR30], UR46, desc[UR22] ;  /* 0x000016081e0073b4 */ /* 0x0003e4000801182e */
[----:B-1----:R-:W-:Y:S05]  /*bd10*/  @P1 BRA `(.L_x_300) ;  /* 0xfffffff800b01947 */ /* 0x002fea000383ffff */
.L_x_297:
[----:B------:R-:W-:Y:S05]  /*bd20*/  BSYNC B1 ;  /* 0x0000000000017941 */ /* 0x000fea0003800000 */
.L_x_296:
[----:B------:R-:W-:Y:S01]  /*bd30*/  LOP3.LUT P1, RZ, R3, 0xff, RZ, 0xc0, !PT ;  /* 0x000000ff03ff7812 */ /* 0x000fe2000782c0ff */
[----:B------:R-:W-:Y:S01]  /*bd40*/  IMAD.IADD R9, R8, 0x1, R9 ;  /* 0x0000000108097824 */ /* 0x000fe200078e0209 */
[----:B------:R-:W-:Y:S01]  /*bd50*/  IADD3 R16, P2, R16, UR6, RZ ;  /* 0x0000000610107c10 */ /* 0x000fe2000ff5e0ff */
[----:B------:R-:W-:Y:S01]  /*bd60*/  ULDC.64 UR8, c[0x0][0x650] ;  /* 0x0001940000087ab9 */ /* 0x000fe20000000a00 */
[----:B------:R-:W-:Y:S01]  /*bd70*/  BSSY B1, `(.L_x_301) ;  /* 0x000006b000017945 */ /* 0x000fe20003800000 */
[----:B------:R-:W-:Y:S01]  /*bd80*/  IMAD.MOV.U32 R12, RZ, RZ, -0x1 ;  /* 0xffffffffff0c7424 */ /* 0x000fe200078e00ff */
[----:B------:R-:W-:Y:S01]  /*bd90*/  SHF.R.U32.HI R3, RZ, 0x2, R9 ;  /* 0x00000002ff037819 */ /* 0x000fe20000011609 */
[----:B------:R-:W-:Y:S01]  /*bda0*/  IMAD.MOV.U32 R6, RZ, RZ, -0x1 ;  /* 0xffffffffff067424 */ /* 0x000fe200078e00ff */
[----:B------:R-:W-:Y:S01]  /*bdb0*/  ISETP.GT.U32.AND P0, PT, R9, 0x3, PT ;  /* 0x000000030900780c */ /* 0x000fe20003f04070 */
[----:B------:R-:W-:Y:S01]  /*bdc0*/  IMAD.MOV.U32 R13, RZ, RZ, -0x1 ;  /* 0xffffffffff0d7424 */ /* 0x000fe200078e00ff */
[----:B------:R-:W-:-:S02]  /*bdd0*/  LOP3.LUT R3, R3, 0x1, RZ, 0xc0, !PT ;  /* 0x0000000103037812 */ /* 0x000fc400078ec0ff */
[----:B------:R-:W-:Y:S01]  /*bde0*/  ISETP.LT.U32.AND P0, PT, R8, 0x4, P0 ;  /* 0x000000040800780c */ /* 0x000fe20000701070 */
[----:B------:R-:W0:Y:S01]  /*bdf0*/  @P1 S2R R5, SR_CgaCtaId ;  /* 0x0000000000051919 */ /* 0x000e220000008800 */
[----:B------:R-:W-:Y:S02]  /*be00*/  @P1 MOV R4, 0x400 ;  /* 0x0000040000041802 */ /* 0x000fe40000000f00 */
[----:B------:R-:W-:Y:S02]  /*be10*/  IADD3.X R17, R17, UR39, RZ, P2, !PT ;  /* 0x0000002711117c10 */ /* 0x000fe400097fe4ff */
[----:B------:R-:W-:Y:S02]  /*be20*/  ISETP.GE.U32.AND P2, PT, R16, UR8, PT ;  /* 0x0000000810007c0c */ /* 0x000fe4000bf46070 */
[----:B------:R-:W-:Y:S02]  /*be30*/  LOP3.LUT R9, R9, 0x3, RZ, 0xc0, !PT ;  /* 0x0000000309097812 */ /* 0x000fe400078ec0ff */
[----:B0-----:R-:W-:-:S04]  /*be40*/  @P1 LEA R4, R5, R4, 0x18 ;  /* 0x0000000405041211 */ /* 0x001fc800078ec0ff */
[----:B------:R0:W-:Y:S01]  /*be50*/  @P1 SYNCS.ARRIVE.TRANS64.A1T0 RZ, [R4+URZ+0x58], RZ ;  /* 0x000058ff04ff19a7 */ /* 0x0001e2000810003f */
[----:B------:R-:W-:Y:S02]  /*be60*/  ISETP.NE.U32.AND P1, PT, R3, 0x1, PT ;  /* 0x000000010300780c */ /* 0x000fe40003f25070 */
[----:B------:R-:W-:Y:S02]  /*be70*/  SEL R3, RZ, 0x1, !P0 ;  /* 0x00000001ff037807 */ /* 0x000fe40004000000 */
[----:B------:R-:W-:Y:S02]  /*be80*/  ISETP.GE.U32.AND.EX P0, PT, R17, UR9, PT, P2 ;  /* 0x0000000911007c0c */ /* 0x000fe4000bf06120 */
[----:B------:R-:W-:-:S04]  /*be90*/  ISETP.GT.U32.AND P1, PT, R8, 0x3, !P1 ;  /* 0x000000030800780c */ /* 0x000fc80004f24070 */
[----:B0-----:R-:W-:-:S04]  /*bea0*/  SEL R4, RZ, 0x1, !P1 ;  /* 0x00000001ff047807 */ /* 0x001fc80004800000 */
[--C-:B------:R-:W-:Y:S02]  /*beb0*/  LOP3.LUT R10, R4, R10, R3.reuse, 0x96, !PT ;  /* 0x0000000a040a7212 */ /* 0x100fe400078e9603 */
[----:B------:R-:W-:Y:S02]  /*bec0*/  PRMT R4, RZ, 0x7610, R4 ;  /* 0x00007610ff047816 */ /* 0x000fe40000000004 */
[----:B------:R-:W-:Y:S01]  /*bed0*/  PRMT R3, RZ, 0x7610, R3 ;  /* 0x00007610ff037816 */ /* 0x000fe20000000003 */
[----:B------:R-:W-:Y:S06]  /*bee0*/  @P0 BRA `(.L_x_302) ;  /* 0x00000004004c0947 */ /* 0x000fec0003800000 */
[----:B------:R-:W0:Y:S01]  /*bef0*/  S2R R14, SR_CTAID.X ;  /* 0x00000000000e7919 */ /* 0x000e220000002500 */
[----:B------:R-:W-:Y:S01]  /*bf00*/  ULDC.64 UR8, c[0x0][0x628] ;  /* 0x00018a0000087ab9 */ /* 0x000fe20000000a00 */
[----:B------:R-:W1:Y:S01]  /*bf10*/  LDC R15, c[0x0][0x144] ;  /* 0x00005100ff0f7b82 */ /* 0x000e620000000800 */
[----:B------:R-:W-:Y:S01]  /*bf20*/  ISETP.NE.U32.AND P0, PT, RZ, UR8, PT ;  /* 0x00000008ff007c0c */ /* 0x000fe2000bf05070 */
[----:B------:R-:W2:Y:S01]  /*bf30*/  S2R R12, SR_CTAID.Y ;  /* 0x00000000000c7919 */ /* 0x000ea20000002600 */
[----:B------:R-:W-:Y:S01]  /*bf40*/  ULDC UR10, c[0x0][0x150] ;  /* 0x00005400000a7ab9 */ /* 0x000fe20000000800 */
[----:B------:R-:W-:Y:S01]  /*bf50*/  ULDC UR11, c[0x0][0x630] ;  /* 0x00018c00000b7ab9 */ /* 0x000fe20000000800 */
[----:B------:R-:W-:Y:S01]  /*bf60*/  ISETP.NE.AND.EX P0, PT, RZ, UR9, PT, P0 ;  /* 0x00000009ff007c0c */ /* 0x000fe2000bf05300 */
[----:B------:R-:W-:Y:S01]  /*bf70*/  IMAD.MOV.U32 R4, RZ, RZ, R16 ;  /* 0x000000ffff047224 */ /* 0x000fe200078e0010 */
[----:B0-----:R-:W-:-:S05]  /*bf80*/  I2FP.F32.U32 R5, R14 ;  /* 0x0000000e00057245 */ /* 0x001fca0000201000 */
[----:B------:R-:W-:Y:S01]  /*bf90*/  FMUL R20, R5, UR10 ;  /* 0x0000000a05147c20 */ /* 0x000fe20008400000 */
[----:B------:R-:W-:-:S05]  /*bfa0*/  IMAD.MOV.U32 R5, RZ, RZ, R17 ;  /* 0x000000ffff057224 */ /* 0x000fca00078e0011 */
[----:B--2---:R-:W-:Y:S05]  /*bfb0*/  @!P0 BRA `(.L_x_303) ;  /* 0x0000000000288947 */ /* 0x004fea0003800000 */
[----:B------:R-:W-:Y:S02]  /*bfc0*/  ULDC UR10, c[0x0][0x634] ;  /* 0x00018d00000a7ab9 */ /* 0x000fe40000000800 */
[----:B------:R-:W-:-:S05]  /*bfd0*/  IADD3 R5, P0, R16, UR10, RZ ;  /* 0x0000000a10057c10 */ /* 0x000fca000ff1e0ff */
[----:B------:R-:W-:-:S04]  /*bfe0*/  IMAD.X R13, RZ, RZ, R17, P0 ;  /* 0x000000ffff0d7224 */ /* 0x000fc800000e0611 */
[----:B------:R-:W-:-:S04]  /*bff0*/  IMAD.WIDE.U32 R6, R13, UR8, RZ ;  /* 0x000000080d067c25 */ /* 0x000fc8000f8e00ff */
[----:B------:R-:W-:-:S04]  /*c000*/  IMAD.WIDE.U32 R6, P0, R5, UR9, R6 ;  /* 0x0000000905067c25 */ /* 0x000fc8000f800006 */
[----:B------:R-:W-:-:S04]  /*c010*/  IMAD.WIDE.U32 R4, R5, UR8, RZ ;  /* 0x0000000805047c25 */ /* 0x000fc8000f8e00ff */
[----:B------:R-:W-:Y:S01]  /*c020*/  IMAD.MOV.U32 R4, RZ, RZ, R7 ;  /* 0x000000ffff047224 */ /* 0x000fe200078e0007 */
[----:B------:R-:W-:Y:S01]  /*c030*/  IADD3 RZ, P1, R5, R6, RZ ;  /* 0x0000000605ff7210 */ /* 0x000fe20007f3e0ff */
[----:B------:R-:W-:-:S04]  /*c040*/  IMAD.X R5, RZ, RZ, RZ, P0 ;  /* 0x000000ffff057224 */ /* 0x000fc800000e06ff */
[----:B------:R-:W-:-:S08]  /*c050*/  IMAD.WIDE.U32.X R4, R13, UR9, R4, P1 ;  /* 0x000000090d047c25 */ /* 0x000fd000088e0404 */
.L_x_303:
[--C-:B------:R-:W-:Y:S01]  /*c060*/  SHF.R.U64 R13, R4, UR11, R5.reuse ;  /* 0x0000000b040d7c19 */ /* 0x100fe20008001205 */
[----:B------:R-:W0:Y:S01]  /*c070*/  F2I.U32.TRUNC.NTZ R20, R20 ;  /* 0x0000001400147305 */ /* 0x000e22000020f000 */
[----:B------:R-:W-:Y:S01]  /*c080*/  SHF.R.U32.HI R4, RZ, UR11, R5 ;  /* 0x0000000bff047c19 */ /* 0x000fe20008011605 */
[----:B------:R-:W-:Y:S01]  /*c090*/  ULDC.64 UR8, c[0x0][0x620] ;  /* 0x0001880000087ab9 */ /* 0x000fe20000000a00 */
[----:B------:R-:W-:Y:S01]  /*c0a0*/  IADD3 R7, P0, RZ, -R13, RZ ;  /* 0x8000000dff077210 */ /* 0x000fe20007f1e0ff */
[----:B------:R-:W-:Y:S01]  /*c0b0*/  ULDC.64 UR10, c[0x0][0x640] ;  /* 0x00019000000a7ab9 */ /* 0x000fe20000000a00 */
[----:B------:R-:W2:Y:S03]  /*c0c0*/  LDC R21, c[0x0][0x148] ;  /* 0x00005200ff157b82 */ /* 0x000ea60000000800 */
[----:B------:R-:W-:Y:S01]  /*c0d0*/  IMAD.X R4, RZ, RZ, ~R4, P0 ;  /* 0x000000ffff047224 */ /* 0x000fe200000e0e04 */
[----:B------:R-:W-:-:S03]  /*c0e0*/  ISETP.NE.U32.AND P0, PT, RZ, UR10, PT ;  /* 0x0000000aff007c0c */ /* 0x000fc6000bf05070 */
[----:B------:R-:W-:Y:S01]  /*c0f0*/  IMAD R6, R4, UR8, RZ ;  /* 0x0000000804067c24 */ /* 0x000fe2000f8e02ff */
[----:B------:R-:W-:Y:S01]  /*c100*/  ISETP.NE.AND.EX P0, PT, RZ, UR11, PT, P0 ;  /* 0x0000000bff007c0c */ /* 0x000fe2000bf05300 */
[----:B------:R-:W-:Y:S01]  /*c110*/  IMAD.WIDE.U32 R4, R7, UR8, R16 ;  /* 0x0000000807047c25 */ /* 0x000fe2000f8e0010 */
[----:B------:R-:W-:-:S03]  /*c120*/  ULDC UR8, c[0x0][0x618] ;  /* 0x0001860000087ab9 */ /* 0x000fc60000000800 */
[----:B------:R-:W-:Y:S01]  /*c130*/  IMAD R7, R7, UR9, R6 ;  /* 0x0000000907077c24 */ /* 0x000fe2000f8e0206 */
[----:B------:R-:W-:Y:S01]  /*c140*/  ULDC UR9, c[0x0][0x154] ;  /* 0x0000550000097ab9 */ /* 0x000fe20000000800 */
[----:B0-----:R-:W-:Y:S02]  /*c150*/  IMAD.MOV R6, RZ, RZ, -R20 ;  /* 0x000000ffff067224 */ /* 0x001fe400078e0a14 */
[----:B------:R-:W-:Y:S02]  /*c160*/  IMAD.IADD R5, R5, 0x1, R7 ;  /* 0x0000000105057824 */ /* 0x000fe400078e0207 */
[----:B-1----:R-:W-:Y:S01]  /*c170*/  IMAD R14, R15, R6, R14 ;  /* 0x000000060f0e7224 */ /* 0x002fe200078e020e */
[----:B------:R-:W-:Y:S02]  /*c180*/  I2FP.F32.U32 R6, R12 ;  /* 0x0000000c00067245 */ /* 0x000fe40000201000 */
[--C-:B------:R-:W-:Y:S02]  /*c190*/  SHF.R.U64 R15, R4, UR8, R5.reuse ;  /* 0x00000008040f7c19 */ /* 0x100fe40008001205 */
[----:B------:R-:W-:Y:S01]  /*c1a0*/  SHF.R.U32.HI R4, RZ, UR8, R5 ;  /* 0x00000008ff047c19 */ /* 0x000fe20008011605 */
[----:B------:R-:W-:Y:S01]  /*c1b0*/  FMUL R6, R6, UR9 ;  /* 0x0000000906067c20 */ /* 0x000fe20008400000 */
[----:B------:R-:W-:-:S02]  /*c1c0*/  ULDC UR8, c[0x0][0x608] ;  /* 0x0001820000087ab9 */ /* 0x000fc40000000800 */
[--C-:B------:R-:W-:Y:S01]  /*c1d0*/  SHF.R.U64 R22, R15, UR8, R4.reuse ;  /* 0x000000080f167c19 */ /* 0x100fe20008001204 */
[----:B------:R0:W1:Y:S01]  /*c1e0*/  F2I.U32.TRUNC.NTZ R24, R6 ;  /* 0x0000000600187305 */ /* 0x000062000020f000 */
[----:B------:R-:W-:Y:S01]  /*c1f0*/  SHF.R.U32.HI R5, RZ, UR8, R4 ;  /* 0x00000008ff057c19 */ /* 0x000fe20008011604 */
[----:B------:R-:W-:-:S03]  /*c200*/  ULDC UR8, c[0x0][0x658] ;  /* 0x0001960000087ab9 */ /* 0x000fc60000000800 */
[--C-:B------:R-:W-:Y:S02]  /*c210*/  SHF.R.U64 R20, R22, UR8, R5.reuse ;  /* 0x0000000816147c19 */ /* 0x100fe40008001205 */
[----:B------:R-:W-:-:S03]  /*c220*/  SHF.R.U32.HI R23, RZ, UR8, R5 ;  /* 0x00000008ff177c19 */ /* 0x000fc60008011605 */
[----:B------:R-:W-:Y:S02]  /*c230*/  IMAD.MOV.U32 R4, RZ, RZ, R20 ;  /* 0x000000ffff047224 */ /* 0x000fe400078e0014 */
[----:B------:R-:W-:Y:S01]  /*c240*/  IMAD.MOV.U32 R5, RZ, RZ, R23 ;  /* 0x000000ffff057224 */ /* 0x000fe200078e0017 */
[----:B0-----:R-:W-:Y:S06]  /*c250*/  @!P0 BRA `(.L_x_304) ;  /* 0x0000000000288947 */ /* 0x001fec0003800000 */
        /* <DEDUP_REMOVED lines=10> */
.L_x_304:
[----:B------:R-:W-:Y:S01]  /*c300*/  ISETP.NE.AND P0, PT, R2, 0x1, PT ;  /* 0x000000010200780c */ /* 0x000fe20003f05270 */
[----:B------:R-:W-:Y:S01]  /*c310*/  ULDC UR8, c[0x0][0x648] ;  /* 0x0001920000087ab9 */ /* 0x000fe20000000800 */
[----:B------:R-:W-:Y:S01]  /*c320*/  LOP3.LUT R22, R22, UR37, RZ, 0xc0, !PT ;  /* 0x0000002516167c12 */ /* 0x000fe2000f8ec0ff */
[----:B-1----:R-:W-:Y:S01]  /*c330*/  IMAD.MOV R24, RZ, RZ, -R24 ;  /* 0x000000ffff187224 */ /* 0x002fe200078e0a18 */
[----:B------:R-:W-:Y:S01]  /*c340*/  SHF.R.U64 R5, R4, UR8, R5 ;  /* 0x0000000804057c19 */ /* 0x000fe20008001205 */
[----:B------:R-:W-:Y:S01]  /*c350*/  ULDC UR8, c[0x0][0x638] ;  /* 0x00018e0000087ab9 */ /* 0x000fe20000000800 */
[----:B------:R-:W-:Y:S01]  /*c360*/  LOP3.LUT R15, R15, UR5, RZ, 0xc0, !PT ;  /* 0x000000050f0f7c12 */ /* 0x000fe2000f8ec0ff */
[----:B------:R-:W-:Y:S01]  /*c370*/  ULDC UR9, c[0x0][0x610] ;  /* 0x0001840000097ab9 */ /* 0x000fe20000000800 */
[----:B------:R-:W-:Y:S02]  /*c380*/  IMAD.MOV.U32 R4, RZ, RZ, 0x1 ;  /* 0x00000001ff047424 */ /* 0x000fe400078e00ff */
[----:B------:R-:W-:-:S02]  /*c390*/  IMAD.MOV R7, RZ, RZ, -R5 ;  /* 0x000000ffff077224 */ /* 0x000fc400078e0a05 */
[----:B------:R-:W-:Y:S02]  /*c3a0*/  IMAD R5, R5, UR13, R22 ;  /* 0x0000000d05057c24 */ /* 0x000fe4000f8e0216 */
[----:B--2---:R-:W-:Y:S02]  /*c3b0*/  @P0 IMAD R14, R21, R24, R12 ;  /* 0x00000018150e0224 */ /* 0x004fe400078e020c */
[----:B------:R-:W-:Y:S01]  /*c3c0*/  IMAD R20, R7, UR8, R20 ;  /* 0x0000000807147c24 */ /* 0x000fe2000f8e0214 */
[----:B------:R-:W-:Y:S01]  /*c3d0*/  ULDC UR8, c[0x0][0x600] ;  /* 0x0001800000087ab9 */ /* 0x000fe20000000800 */
[----:B------:R-:W-:Y:S02]  /*c3e0*/  IMAD R14, R5, UR9, R14 ;  /* 0x00000009050e7c24 */ /* 0x000fe4000f8e020e */
[----:B------:R-:W-:-:S05]  /*c3f0*/  IMAD R5, R20, UR8, R15 ;  /* 0x0000000814057c24 */ /* 0x000fca000f8e020f */
[----:B------:R-:W-:Y:S02]  /*c400*/  SEL R6, R5, R14, !P0 ;  /* 0x0000000e05067207 */ /* 0x000fe40004000000 */
[----:B------:R-:W-:-:S07]  /*c410*/  SEL R12, R14, R5, !P0 ;  /* 0x000000050e0c7207 */ /* 0x000fce0004000000 */
.L_x_302:
[----:B------:R-:W-:Y:S05]  /*c420*/  BSYNC B1 ;  /* 0x0000000000017941 */ /* 0x000fea0003800000 */
.L_x_301:
[----:B------:R-:W-:-:S13]  /*c430*/  LOP3.LUT P0, RZ, R4, 0xff, RZ, 0xc0, !PT ;  /* 0x000000ff04ff7812 */ /* 0x000fda000780c0ff */
[----:B------:R-:W-:Y:S05]  /*c440*/  @P0 BRA `(.L_x_305) ;  /* 0xfffffff000ac0947 */ /* 0x000fea000383ffff */
[----:B------:R-:W-:Y:S05]  /*c450*/  BSYNC B0 ;  /* 0x0000000000007941 */ /* 0x000fea0003800000 */
.L_x_294:
[----:B------:R-:W-:-:S03]  /*c460*/  UMOV UR8, 0xffffffff ;  /* 0xffffffff00087882 */ /* 0x000fc60000000000 */
[----:B------:R-:W-:Y:S05]  /*c470*/  BRA.DIV UR8, `(.L_x_306) ;  /* 0x0000000608147947 */ /* 0x000fea000b800000 */
[----:B------:R-:W-:-:S13]  /*c480*/  ELECT P6, URZ, PT ;  /* 0x00000000003f782f */ /* 0x000fda00038c0000 */
.L_x_320:
[----:B------:R-:W-:Y:S04]  /*c490*/  BSSY B0, `(.L_x_307) ;  /* 0x000002b000007945 */ /* 0x000fe80003800000 */
[----:B------:R-:W-:Y:S05]  /*c4a0*/  @!P6 BRA `(.L_x_308) ;  /* 0x0000000000a4e947 */ /* 0x000fea0003800000 */
[----:B------:R-:W-:-:S04]  /*c4b0*/  LOP3.LUT R19, R19, 0x2, RZ, 0xfc, !PT ;  /* 0x0000000213137812 */ /* 0x000fc800078efcff */
[----:B------:R-:W-:-:S13]  /*c4c0*/  ISETP.NE.AND P0, PT, R19, 0x3, PT ;  /* 0x000000031300780c */ /* 0x000fda0003f05270 */
[----:B------:R-:W-:Y:S05]  /*c4d0*/  @!P0 BRA `(.L_x_309) ;  /* 0x0000000000048947 */ /* 0x000fea0003800000 */
[----:B------:R-:W-:Y:S01]  /*c4e0*/  BPT.TRAP 0x1 ;  /* 0x000000040000795c */ /* 0x000fe20000300000 */
.L_x_309:
[----:B------:R-:W0:Y:S01]  /*c4f0*/  S2R R3, SR_CgaCtaId ;  /* 0x0000000000037919 */ /* 0x000e220000008800 */
[----:B------:R-:W-:Y:S02]  /*c500*/  MOV R0, 0x400 ;  /* 0x0000040000007802 */ /* 0x000fe40000000f00 */
[----:B------:R-:W-:Y:S02]  /*c510*/  SHF.L.U32 R2, R10, 0x1f, RZ ;  /* 0x0000001f0a027819 */ /* 0x000fe400000006ff */
[----:B0-----:R-:W-:-:S05]  /*c520*/  LEA R0, R3, R0, 0x18 ;  /* 0x0000000003007211 */ /* 0x001fca00078ec0ff */
[----:B------:R-:W-:-:S04]  /*c530*/  VIADD R0, R0, 0x20 ;  /* 0x0000002000007836 */ /* 0x000fc80000000000 */
[C---:B------:R-:W-:Y:S02]  /*c540*/  IMAD R5, R9.reuse, 0x8, R0 ;  /* 0x0000000809057824 */ /* 0x040fe400078e0200 */
[----:B------:R-:W-:Y:S02]  /*c550*/  VIADD R9, R9, 0x1 ;  /* 0x0000000109097836 */ /* 0x000fe40000000000 */
[----:B------:R-:W0:Y:S03]  /*c560*/  SYNCS.PHASECHK.TRANS64.TRYWAIT P0, [R5+URZ], R2 ;  /* 0x00000002050075a7 */ /* 0x000e26000800017f */
[----:B------:R-:W-:-:S04]  /*c570*/  ISETP.NE.AND P1, PT, R9, 0x4, PT ;  /* 0x000000040900780c */ /* 0x000fc80003f25270 */
[----:B------:R-:W-:Y:S02]  /*c580*/  SEL R3, RZ, 0x1, P1 ;  /* 0x00000001ff037807 */ /* 0x000fe40000800000 */
[----:B------:R-:W-:Y:S02]  /*c590*/  SEL R9, R9, RZ, P1 ;  /* 0x000000ff09097207 */ /* 0x000fe40000800000 */
[----:B------:R-:W-:-:S03]  /*c5a0*/  LOP3.LUT R10, R10, R3, RZ, 0x3c, !PT ;  /* 0x000000030a0a7212 */ /* 0x000fc600078e3cff */
[----:B------:R-:W-:Y:S01]  /*c5b0*/  IMAD R7, R9, 0x8, R0 ;  /* 0x0000000809077824 */ /* 0x000fe200078e0200 */
[----:B------:R-:W-:Y:S01]  /*c5c0*/  SHF.L.U32 R4, R10, 0x1f, RZ ;  /* 0x0000001f0a047819 */ /* 0x000fe200000006ff */
[----:B0-----:R-:W-:Y:S06]  /*c5d0*/  @!P0 BRA `(.L_x_310) ;  /* 0x0000000000dc8947 */ /* 0x001fec0003800000 */
.L_x_321:
[----:B------:R-:W1:Y:S01]  /*c5e0*/  SYNCS.PHASECHK.TRANS64.TRYWAIT P0, [R7+URZ], R4 ;  /* 0x00000004070075a7 */ /* 0x000e62000800017f */
[----:B0-----:R-:W-:-:S05]  /*c5f0*/  VIADD R2, R9, 0x1 ;  /* 0x0000000109027836 */ /* 0x001fca0000000000 */
[----:B------:R-:W-:-:S04]  /*c600*/  ISETP.NE.AND P1, PT, R2, 0x4, PT ;  /* 0x000000040200780c */ /* 0x000fc80003f25270 */
[----:B------:R-:W-:Y:S02]  /*c610*/  SEL R3, RZ, 0x1, P1 ;  /* 0x00000001ff037807 */ /* 0x000fe40000800000 */
[----:B------:R-:W-:Y:S02]  /*c620*/  SEL R9, R2, RZ, P1 ;  /* 0x000000ff02097207 */ /* 0x000fe40000800000 */
[----:B------:R-:W-:-:S03]  /*c630*/  LOP3.LUT R11, R10, R3, RZ, 0x3c, !PT ;  /* 0x000000030a0b7212 */ /* 0x000fc600078e3cff */
[----:B------:R-:W-:Y:S01]  /*c640*/  IMAD R6, R9, 0x8, R0 ;  /* 0x0000000809067824 */ /* 0x000fe200078e0200 */
[----:B------:R-:W-:Y:S01]  /*c650*/  SHF.L.U32 R5, R11, 0x1f, RZ ;  /* 0x0000001f0b057819 */ /* 0x000fe200000006ff */
[----:B-1----:R-:W-:Y:S06]  /*c660*/  @!P0 BRA `(.L_x_311) ;  /* 0x0000000000cc8947 */ /* 0x002fec0003800000 */
.L_x_322:
[----:B------:R-:W1:Y:S01]  /*c670*/  SYNCS.PHASECHK.TRANS64.TRYWAIT P0, [R6+URZ], R5 ;  /* 0x00000005060075a7 */ /* 0x000e62000800017f */
[----:B------:R-:W-:-:S05]  /*c680*/  VIADD R2, R9, 0x1 ;  /* 0x0000000109027836 */ /* 0x000fca0000000000 */
[----:B------:R-:W-:-:S04]  /*c690*/  ISETP.NE.AND P1, PT, R2, 0x4, PT ;  /* 0x000000040200780c */ /* 0x000fc80003f25270 */
[----:B0-----:R-:W-:Y:S02]  /*c6a0*/  SEL R4, RZ, 0x1, P1 ;  /* 0x00000001ff047807 */ /* 0x001fe40000800000 */
[----:B------:R-:W-:Y:S02]  /*c6b0*/  SEL R3, R2, RZ, P1 ;  /* 0x000000ff02037207 */ /* 0x000fe40000800000 */
[----:B------:R-:W-:Y:S01]  /*c6c0*/  LOP3.LUT R4, R11, R4, RZ, 0x3c, !PT ;  /* 0x000000040b047212 */ /* 0x000fe200078e3cff */
[----:B-1----:R-:W-:Y:S06]  /*c6d0*/  @!P0 BRA `(.L_x_312) ;  /* 0x0000000000c48947 */ /* 0x002fec0003800000 */
.L_x_323:
[----:B------:R-:W-:Y:S01]  /*c6e0*/  IMAD R3, R3, 0x8, R0 ;  /* 0x0000000803037824 */ /* 0x000fe200078e0200 */
[----:B------:R-:W-:-:S07]  /*c6f0*/  SHF.L.U32 R0, R4, 0x1f, RZ ;  /* 0x0000001f04007819 */ /* 0x000fce00000006ff */
.L_x_313:
[----:B-1----:R1:W2:Y:S02]  /*c700*/  SYNCS.PHASECHK.TRANS64.TRYWAIT P0, [R3+URZ], R0 ;  /* 0x00000000030075a7 */ /* 0x0022a4000800017f */
[----:B--2---:R-:W-:Y:S05]  /*c710*/  @!P0 NANOSLEEP.SYNCS 0x989680 ;  /* 0x009896800000895d */ /* 0x004fea0003900000 */
[----:B------:R-:W2:Y:S02]  /*c720*/  @!P0 SYNCS.PHASECHK.TRANS64 P0, [R3+URZ], R0 ;  /* 0x00000000030085a7 */ /* 0x000ea4000800007f */
[----:B--2---:R-:W-:Y:S05]  /*c730*/  @!P0 BRA `(.L_x_313) ;  /* 0xfffffffc00f08947 */ /* 0x004fea000383ffff */
.L_x_308:
[----:B------:R-:W-:Y:S05]  /*c740*/  BSYNC B0 ;  /* 0x0000000000007941 */ /* 0x000fea0003800000 */
.L_x_307:
[----:B------:R-:W-:Y:S05]  /*c750*/  EXIT ;  /* 0x000000000000794d */ /* 0x000fea0003800000 */
.L_x_21:
[----:B---3--:R3:W4:Y:S02]  /*c760*/  SYNCS.PHASECHK.TRANS64.TRYWAIT P1, [R3+URZ], R0 ;  /* 0x00000000030075a7 */ /* 0x008724000802017f */
[----:B----4-:R-:W-:Y:S05]  /*c770*/  @!P1 NANOSLEEP.SYNCS 0x989680 ;  /* 0x009896800000995d */ /* 0x010fea0003900000 */
[----:B------:R-:W4:Y:S02]  /*c780*/  @!P1 SYNCS.PHASECHK.TRANS64 P1, [R3+URZ], R0 ;  /* 0x00000000030095a7 */ /* 0x000f24000802007f */
[----:B----4-:R-:W-:Y:S05]  /*c790*/  @!P1 BRA `(.L_x_21) ;  /* 0xfffffffc00f09947 */ /* 0x010fea000383ffff */
[----:B------:R-:W-:Y:S05]  /*c7a0*/  BRA `(.L_x_20) ;  /* 0xffffff4c005c7947 */ /* 0x000fea000383ffff */
.L_x_26:
[----:B-1----:R1:W2:Y:S02]  /*c7b0*/  SYNCS.PHASECHK.TRANS64.TRYWAIT P1, [R5+URZ], R4 ;  /* 0x00000004050075a7 */ /* 0x0022a4000802017f */
[----:B--2---:R-:W-:Y:S05]  /*c7c0*/  @!P1 NANOSLEEP.SYNCS 0x989680 ;  /* 0x009896800000995d */ /* 0x004fea0003900000 */
[----:B------:R-:W2:Y:S02]  /*c7d0*/  @!P1 SYNCS.PHASECHK.TRANS64 P1, [R5+URZ], R4 ;  /* 0x00000004050095a7 */ /* 0x000ea4000802007f */
[----:B--2---:R-:W-:Y:S05]  /*c7e0*/  @!P1 BRA `(.L_x_26) ;  /* 0xfffffffc00f09947 */ /* 0x004fea000383ffff */
[----:B------:R-:W-:Y:S05]  /*c7f0*/  BRA `(.L_x_25) ;  /* 0xffffff5400d47947 */ /* 0x000fea000383ffff */
.L_x_295:
[----:B------:R-:W-:Y:S01]  /*c800*/  BSSY B1, `(.L_x_314) ;  /* 0x0000006000017945 */ /* 0x000fe20003800000 */
[----:B------:R-:W-:-:S07]  /*c810*/  IMAD.MOV.U32 R15, RZ, RZ, -0x1 ;  /* 0xffffffffff0f7424 */ /* 0x000fce00078e00ff */
[----:B------:R-:W-:Y:S05]  /*c820*/  WARPSYNC.COLLECTIVE R15, `(.L_x_315) ;  /* 0x000000000f0c7348 */ /* 0x000fea0003c00000 */
[----:B------:R-:W-:Y:S02]  /*c830*/  ELECT P6, UR62, PT ;  /* 0x00000000003e782f */ /* 0x000fe400038c0000 */
[----:B------:R-:W-:Y:S01]  /*c840*/  MOV R14, UR62 ;  /* 0x0000003e000e7c02 */ /* 0x000fe20008000f00 */
[----:B------:R-:W-:Y:S10]  /*c850*/  ENDCOLLECTIVE ;  /* 0x000000000000791b */ /* 0x000ff40003800000 */
.L_x_315:
[----:B------:R-:W-:Y:S05]  /*c860*/  BSYNC B1 ;  /* 0x0000000000017941 */ /* 0x000fea0003800000 */
.L_x_314:
[----:B------:R-:W-:Y:S05]  /*c870*/  BRA `(.L_x_316) ;  /* 0xffffffec00ac7947 */ /* 0x000fea000383ffff */
.L_x_298:
[----:B-1----:R1:W2:Y:S02]  /*c880*/  SYNCS.PHASECHK.TRANS64.TRYWAIT P0, [R20+URZ+0x20], R7 ;  /* 0x00002007140075a7 */ /* 0x0022a4000800017f */
[----:B--2---:R-:W-:Y:S05]  /*c890*/  @!P0 NANOSLEEP.SYNCS 0x989680 ;  /* 0x009896800000895d */ /* 0x004fea0003900000 */
[----:B------:R-:W2:Y:S02]  /*c8a0*/  @!P0 SYNCS.PHASECHK.TRANS64 P0, [R20+URZ+0x20], R7 ;  /* 0x00002007140085a7 */ /* 0x000ea4000800007f */
[----:B--2---:R-:W-:Y:S05]  /*c8b0*/  @!P0 BRA `(.L_x_298) ;  /* 0xfffffffc00f08947 */ /* 0x004fea000383ffff */
[----:B------:R-:W-:Y:S05]  /*c8c0*/  BRA `(.L_x_317) ;  /* 0xffffffec00e87947 */ /* 0x000fea000383ffff */
.L_x_306:
[----:B------:R-:W-:Y:S01]  /*c8d0*/  BSSY B0, `(.L_x_318) ;  /* 0x0000006000007945 */ /* 0x000fe20003800000 */
[----:B------:R-:W-:-:S07]  /*c8e0*/  IMAD.MOV.U32 R15, RZ, RZ, -0x1 ;  /* 0xffffffffff0f7424 */ /* 0x000fce00078e00ff */
[----:B------:R-:W-:Y:S05]  /*c8f0*/  WARPSYNC.COLLECTIVE R15, `(.L_x_319) ;  /* 0x000000000f0c7348 */ /* 0x000fea0003c00000 */
[----:B------:R-:W-:Y:S02]  /*c900*/  ELECT P6, UR62, PT ;  /* 0x00000000003e782f */ /* 0x000fe400038c0000 */
[----:B------:R-:W-:Y:S01]  /*c910*/  MOV R14, UR62 ;  /* 0x0000003e000e7c02 */ /* 0x000fe20008000f00 */
[----:B------:R-:W-:Y:S10]  /*c920*/  ENDCOLLECTIVE ;  /* 0x000000000000791b */ /* 0x000ff40003800000 */
.L_x_319:
[----:B------:R-:W-:Y:S05]  /*c930*/  BSYNC B0 ;  /* 0x0000000000007941 */ /* 0x000fea0003800000 */
.L_x_318:
[----:B------:R-:W-:Y:S05]  /*c940*/  BRA `(.L_x_320) ;  /* 0xfffffff800d07947 */ /* 0x000fea000383ffff */
.L_x_310:
[----:B0-----:R0:W1:Y:S02]  /*c950*/  SYNCS.PHASECHK.TRANS64.TRYWAIT P0, [R5+URZ], R2 ;  /* 0x00000002050075a7 */ /* 0x001064000800017f */
[----:B-1----:R-:W-:Y:S05]  /*c960*/  @!P0 NANOSLEEP.SYNCS 0x989680 ;  /* 0x009896800000895d */ /* 0x002fea0003900000 */
[----:B------:R-:W1:Y:S02]  /*c970*/  @!P0 SYNCS.PHASECHK.TRANS64 P0, [R5+URZ], R2 ;  /* 0x00000002050085a7 */ /* 0x000e64000800007f */
[----:B-1----:R-:W-:Y:S05]  /*c980*/  @!P0 BRA `(.L_x_310) ;  /* 0xfffffffc00f08947 */ /* 0x002fea000383ffff */
[----:B------:R-:W-:Y:S05]  /*c990*/  BRA `(.L_x_321) ;  /* 0xfffffffc00107947 */ /* 0x000fea000383ffff */
.L_x_311:
[----:B0-----:R0:W1:Y:S02]  /*c9a0*/  SYNCS.PHASECHK.TRANS64.TRYWAIT P0, [R7+URZ], R4 ;  /* 0x00000004070075a7 */ /* 0x001064000800017f */
[----:B-1----:R-:W-:Y:S05]  /*c9b0*/  @!P0 NANOSLEEP.SYNCS 0x989680 ;  /* 0x009896800000895d */ /* 0x002fea0003900000 */
[----:B------:R-:W1:Y:S02]  /*c9c0*/  @!P0 SYNCS.PHASECHK.TRANS64 P0, [R7+URZ], R4 ;  /* 0x00000004070085a7 */ /* 0x000e64000800007f */
[----:B-1----:R-:W-:Y:S05]  /*c9d0*/  @!P0 BRA `(.L_x_311) ;  /* 0xfffffffc00f08947 */ /* 0x002fea000383ffff */
[----:B------:R-:W-:Y:S05]  /*c9e0*/  BRA `(.L_x_322) ;  /* 0xfffffffc00207947 */ /* 0x000fea000383ffff */
.L_x_312:
[----:B0-----:R0:W1:Y:S02]  /*c9f0*/  SYNCS.PHASECHK.TRANS64.TRYWAIT P0, [R6+URZ], R5 ;  /* 0x00000005060075a7 */ /* 0x001064000800017f */
[----:B-1----:R-:W-:Y:S05]  /*ca00*/  @!P0 NANOSLEEP.SYNCS 0x989680 ;  /* 0x009896800000895d */ /* 0x002fea0003900000 */
[----:B------:R-:W1:Y:S02]  /*ca10*/  @!P0 SYNCS.PHASECHK.TRANS64 P0, [R6+URZ], R5 ;  /* 0x00000005060085a7 */ /* 0x000e64000800007f */
[----:B-1----:R-:W-:Y:S05]  /*ca20*/  @!P0 BRA `(.L_x_312) ;  /* 0xfffffffc00f08947 */ /* 0x002fea000383ffff */
[----:B------:R-:W-:Y:S05]  /*ca30*/  BRA `(.L_x_323) ;  /* 0xfffffffc00287947 */ /* 0x000fea000383ffff */
.L_x_324:
[----:B------:R-:W-:-:S00]  /*ca40*/  BRA `(.L_x_324) ;  /* 0xfffffffc00fc7947 */ /* 0x000fc0000383ffff */
[----:B------:R-:W-:-:S00]  /*ca50*/  NOP ;  /* 0x0000000000007918 */ /* 0x000fc00000000000 */
        /* <DEDUP_REMOVED lines=10> */
.L_x_325:


//--------------------- .nv.global.init           --------------------------
	.section	.nv.global.init,"aw",@progbits
.nv.global.init:
	.type		$str$22,@object
	.size		$str$22,($str$23 - $str$22)
$str$22:
        /*0000*/ 	.byte	0x6b, 0x5f, 0x74, 0x69, 0x6c, 0x65, 0x5f, 0x63, 0x6f, 0x75, 0x6e, 0x74, 0x20, 0x3e, 0x3d, 0x20
        /*0010*/ 	.byte	0x31, 0x00
	.type		$str$23,@object
	.size		$str$23,(__unnamed_1 - $str$23)
$str$23:
        /*0012*/ 	.byte	0x2f, 0x74, 0x6d, 0x70, 0x2f, 0x63, 0x75, 0x74, 0x6c, 0x61, 0x73, 0x73, 0x5f, 0x73, 0x77, 0x65
        /*0022*/ 	.byte	0x65, 0x70, 0x5f, 0x73, 0x72, 0x63, 0x2f, 0x69, 0x6e, 0x63, 0x6c, 0x75, 0x64, 0x65, 0x2f, 0x63
        /*0032*/ 	.byte	0x75, 0x74, 0x6c, 0x61, 0x73, 0x73, 0x2f, 0x67, 0x65, 0x6d, 0x6d, 0x2f, 0x63, 0x6f, 0x6c, 0x6c
        /*0042*/ 	.byte	0x65, 0x63, 0x74, 0x69, 0x76, 0x65, 0x2f, 0x73, 0x6d, 0x39, 0x30, 0x5f, 0x6d, 0x6d, 0x61, 0x5f
        /*0052*/ 	.byte	0x74, 0x6d, 0x61, 0x5f, 0x67, 0x6d, 0x6d, 0x61, 0x5f, 0x73, 0x73, 0x5f, 0x77, 0x61, 0x72, 0x70
        /*0062*/ 	.byte	0x73, 0x70, 0x65, 0x63, 0x69, 0x61, 0x6c, 0x69, 0x7a, 0x65, 0x64, 0x2e, 0x68, 0x70, 0x70, 0x00
	.type		__unnamed_1,@object
	.size		__unnamed_1,(.L_0 - __unnamed_1)
__unnamed_1:
        /*0072*/ 	.byte	0x76, 0x6f, 0x69, 0x64, 0x20, 0x63, 0x75, 0x74, 0x6c, 0x61, 0x73, 0x73, 0x3a, 0x3a, 0x67, 0x65
        /* <DEDUP_REMOVED lines=178> */
        /*0ba2*/ 	.byte	0x69, 0x74, 0x79, 0x5d, 0x00
.L_0:


//--------------------- .nv.shared._ZN7cutlass13device_kernelINS_4gemm6kernel13GemmUniversalIN4cute5tupleIJiiiiEEENS1_10collective13CollectiveMmaINS1_34MainloopSm90TmaGmmaWarpSpecializedILi4ENS5_IJNS4_1CILi2EEESB_NSA_ILi1EEEEEENS1_35KernelTmaWarpSpecializedCooperativeEEENS5_IJNSA_ILi128EEENSA_ILi256EEESG_EEENS_10tfloat32_tENS5_IJlSC_lEEESJ_SK_NS4_8TiledMMAINS4_8MMA_AtomIJNS4_4SM904GMMA30MMA_64x256x8_F32TF32TF32_SS_TNILNSO_7ScaleInE1ELSQ_1EEEEEENS4_6LayoutINS5_IJSB_SC_SC_EEENS5_IJSC_NSA_ILi0EEESV_EEEEENS5_IJNS4_10UnderscoreESY_SY_EEEEENS4_23SM90_TMA_LOAD_MULTICASTENS4_14ComposedLayoutINS4_7SwizzleILi3ELi4ELi3EEENS4_18smem_ptr_flag_bitsILi32EEENST_INS5_IJNSA_ILi8EEENSA_ILi32EEEEEENS5_IJS18_SC_EEEEEEEvNS4_8identityES11_S1C_vS1D_EENS_8epilogue10collective6detail29Sm90TmaWarpSpecializedAdapterINS1G_15DefaultEpilogueISJ_SK_SK_NS1F_6thread17LinearCombinationISJ_Li1EffLNS1K_9ScaleType4KindE0ELNS_15FloatRoundStyleE2ESJ_EENS1_15EpilogueDefaultEEEEEvvEEEEvNT_6ParamsE --------------------------
	.section	.nv.shared._ZN7cutlass13device_kernelINS_4gemm6kernel13GemmUniversalIN4cute5tupleIJiiiiEEENS1_10collective13CollectiveMmaINS1_34MainloopSm90TmaGmmaWarpSpecializedILi4ENS5_IJNS4_1CILi2EEESB_NSA_ILi1EEEEEENS1_35KernelTmaWarpSpecializedCooperativeEEENS5_IJNSA_ILi128EEENSA_ILi256EEESG_EEENS_10tfloat32_tENS5_IJlSC_lEEESJ_SK_NS4_8TiledMMAINS4_8MMA_AtomIJNS4_4SM904GMMA30MMA_64x256x8_F32TF32TF32_SS_TNILNSO_7ScaleInE1ELSQ_1EEEEEENS4_6LayoutINS5_IJSB_SC_SC_EEENS5_IJSC_NSA_ILi0EEESV_EEEEENS5_IJNS4_10UnderscoreESY_SY_EEEEENS4_23SM90_TMA_LOAD_MULTICASTENS4_14ComposedLayoutINS4_7SwizzleILi3ELi4ELi3EEENS4_18smem_ptr_flag_bitsILi32EEENST_INS5_IJNSA_ILi8EEENSA_ILi32EEEEEENS5_IJS18_SC_EEEEEEEvNS4_8identityES11_S1C_vS1D_EENS_8epilogue10collective6detail29Sm90TmaWarpSpecializedAdapterINS1G_15DefaultEpilogueISJ_SK_SK_NS1F_6thread17LinearCombinationISJ_Li1EffLNS1K_9ScaleType4KindE0ELNS_15FloatRoundStyleE2ESJ_EENS1_15EpilogueDefaultEEEEEvvEEEEvNT_6ParamsE,"aw",@nobits
	.sectionflags	@""
	.align	16
	.zero		1024


//--------------------- .nv.shared.reserved.0     --------------------------
	.section	.nv.shared.reserved.0,"aw",@nobits
	.weak		__nv_reservedSMEM_offset_0_alias
	.size		__nv_reservedSMEM_offset_0_alias, 0, 0
	.other		__nv_reservedSMEM_offset_0_alias,@"STO_CUDA_RESERVED_SHARED STV_DEFAULT"
__nv_reservedSMEM_offset_0_alias:
	.zero		0


//--------------------- .nv.global                --------------------------
	.section	.nv.global,"aw",@nobits
.nv.global:
	.type		_ZN39_INTERNAL_daed8699_4_k_cu_e86ed493_71774cute1_E,@object
	.size		_ZN39_INTERNAL_daed8699_4_k_cu_e86ed493_71774cute1_E,(_ZN39_INTERNAL_daed8699_4_k_cu_e86ed493_71774cuda3std3__45__cpo6cbeginE - _ZN39_INTERNAL_daed8699_4_k_cu_e86ed493_71774cute1_E)
_ZN39_INTERNAL_daed8699_4_k_cu_e86ed493_71774cute1_E:
	.zero		1
	.type		_ZN39_INTERNAL_daed8699_4_k_cu_e86ed493_71774cuda3std3__45__cpo6cbeginE,@object
	.size		_ZN39_INTERNAL_daed8699_4_k_cu_e86ed493_71774cuda3std3__45__cpo6cbeginE,(_ZN39_INTERNAL_daed8699_4_k_cu_e86ed493_71774cuda3std3__48in_placeE - _ZN39_INTERNAL_daed8699_4_k_cu_e86ed493_71774cuda3std3__45__cpo6cbeginE)
_ZN39_INTERNAL_daed8699_4_k_cu_e86ed493_71774cuda3std3__45__cpo6cbeginE:
	.zero		1
	.type		_ZN39_INTERNAL_daed8699_4_k_cu_e86ed493_71774cuda3std3__48in_placeE,@object
	.size		_ZN39_INTERNAL_daed8699_4_k_cu_e86ed493_71774cuda3std3__48in_placeE,(_ZN39_INTERNAL_daed8699_4_k_cu_e86ed493_71774cuda3std6ranges3__45__cpo9iter_moveE - _ZN39_INTERNAL_daed8699_4_k_cu_e86ed493_71774cuda3std3__48in_placeE)
_ZN39_INTERNAL_daed8699_4_k_cu_e86ed493_71774cuda3std3__48in_placeE:
	.zero		1
	.type		_ZN39_INTERNAL_daed8699_4_k_cu_e86ed493_71774cuda3std6ranges3__45__cpo9iter_moveE,@object
	.size		_ZN39_INTERNAL_daed8699_4_k_cu_e86ed493_71774cuda3std6ranges3__45__cpo9iter_moveE,(_ZN39_INTERNAL_daed8699_4_k_cu_e86ed493_71774cuda3std3__45__cpo5beginE - _ZN39_INTERNAL_daed8699_4_k_cu_e86ed493_71774cuda3std6ranges3__45__cpo9iter_moveE)
_ZN39_INTERNAL_daed8699_4_k_cu_e86ed493_71774cuda3std6ranges3__45__cpo9iter_moveE:
	.zero		1
	.type		_ZN39_INTERNAL_daed8699_4_k_cu_e86ed493_71774cuda3std3__45__cpo5beginE,@object
	.size		_ZN39_INTERNAL_daed8699_4_k_cu_e86ed493_71774cuda3std3__45__cpo5beginE,(_ZN39_INTERNAL_daed8699_4_k_cu_e86ed493_71774cuda3std3__441_GLOBAL__N__daed8699_4_k_cu_e86ed493_71776ignoreE - _ZN39_INTERNAL_daed8699_4_k_cu_e86ed493_71774cuda3std3__45__cpo5beginE)
_ZN39_INTERNAL_daed8699_4_k_cu_e86ed493_71774cuda3std3__45__cpo5beginE:
	.zero		1
	.type		_ZN39_INTERNAL_daed8699_4_k_cu_e86ed493_71774cuda3std3__441_GLOBAL__N__daed8699_4_k_cu_e86ed493_71776ignoreE,@object
	.size		_ZN39_INTERNAL_daed8699_4_k_cu_e86ed493_71774cuda3std3__441_GLOBAL__N__daed8699_4_k_cu_e86ed493_71776ignoreE,(_ZN39_INTERNAL_daed8699_4_k_cu_e86ed493_71774cute7productE - _ZN39_INTERNAL_daed8699_4_k_cu_e86ed493_71774cuda3std3__441_GLOBAL__N__daed8699_4_k_cu_e86ed493_71776ignoreE)
_ZN39_INTERNAL_daed8699_4_k_cu_e86ed493_71774cuda3std3__441_GLOBAL__N__daed8699_4_k_cu_e86ed493_71776ignoreE:
	.zero		1
	.type		_ZN39_INTERNAL_daed8699_4_k_cu_e86ed493_71774cute7productE,@object
	.size		_ZN39_INTERNAL_daed8699_4_k_cu_e86ed493_71774cute7productE,(_ZN39_INTERNAL_daed8699_4_k_cu_e86ed493_71774cuda3std3__45__cpo3endE - _ZN39_INTERNAL_daed8699_4_k_cu_e86ed493_71774cute7productE)
_ZN39_INTERNAL_daed8699_4_k_cu_e86ed493_71774cute7productE:
	.zero		1
	.type		_ZN39_INTERNAL_daed8699_4_k_cu_e86ed493_71774cuda3std3__45__cpo3endE,@object
	.size		_ZN39_INTERNAL_daed8699_4_k_cu_e86ed493_71774cuda3std3__45__cpo3endE,(_ZN39_INTERNAL_daed8699_4_k_cu_e86ed493_71774cuda3std3__419piecewise_constructE - _ZN39_INTERNAL_daed8699_4_k_cu_e86ed493_71774cuda3std3__45__cpo3endE)
_ZN39_INTERNAL_daed8699_4_k_cu_e86ed493_71774cuda3std3__45__cpo3endE:
	.zero		1
	.type		_ZN39_INTERNAL_daed8699_4_k_cu_e86ed493_71774cuda3std3__419piecewise_constructE,@object
	.size		_ZN39_INTERNAL_daed8699_4_k_cu_e86ed493_71774cuda3std3__419piecewise_constructE,(_ZN39_INTERNAL_daed8699_4_k_cu_e86ed493_71774cuda3std3__45__cpo4cendE - _ZN39_INTERNAL_daed8699_4_k_cu_e86ed493_71774cuda3std3__419piecewise_constructE)
_ZN39_INTERNAL_daed8699_4_k_cu_e86ed493_71774cuda3std3__419piecewise_constructE:
	.zero		1
	.type		_ZN39_INTERNAL_daed8699_4_k_cu_e86ed493_71774cuda3std3__45__cpo4cendE,@object
	.size		_ZN39_INTERNAL_daed8699_4_k_cu_e86ed493_71774cuda3std3__45__cpo4cendE,(_ZN39_INTERNAL_daed8699_4_k_cu_e86ed493_71774cuda3std6ranges3__45__cpo4swapE - _ZN39_INTERNAL_daed8699_4_k_cu_e86ed493_71774cuda3std3__45__cpo4cendE)
_ZN39_INTERNAL_daed8699_4_k_cu_e86ed493_71774cuda3std3__45__cpo4cendE:
	.zero		1
	.type		_ZN39_INTERNAL_daed8699_4_k_cu_e86ed493_71774cuda3std6ranges3__45__cpo4swapE,@object
	.size		_ZN39_INTERNAL_daed8699_4_k_cu_e86ed493_71774cuda3std6ranges3__45__cpo4swapE,(.L_8 - _ZN39_INTERNAL_daed8699_4_k_cu_e86ed493_71774cuda3std6ranges3__45__cpo4swapE)
_ZN39_INTERNAL_daed8699_4_k_cu_e86ed493_71774cuda3std6ranges3__45__cpo4swapE:
	.zero		1
.L_8:


//--------------------- .nv.constant0._ZN7cutlass13device_kernelINS_4gemm6kernel13GemmUniversalIN4cute5tupleIJiiiiEEENS1_10collective13CollectiveMmaINS1_34MainloopSm90TmaGmmaWarpSpecializedILi4ENS5_IJNS4_1CILi2EEESB_NSA_ILi1EEEEEENS1_35KernelTmaWarpSpecializedCooperativeEEENS5_IJNSA_ILi128EEENSA_ILi256EEESG_EEENS_10tfloat32_tENS5_IJlSC_lEEESJ_SK_NS4_8TiledMMAINS4_8MMA_AtomIJNS4_4SM904GMMA30MMA_64x256x8_F32TF32TF32_SS_TNILNSO_7ScaleInE1ELSQ_1EEEEEENS4_6LayoutINS5_IJSB_SC_SC_EEENS5_IJSC_NSA_ILi0EEESV_EEEEENS5_IJNS4_10UnderscoreESY_SY_EEEEENS4_23SM90_TMA_LOAD_MULTICASTENS4_14ComposedLayoutINS4_7SwizzleILi3ELi4ELi3EEENS4_18smem_ptr_flag_bitsILi32EEENST_INS5_IJNSA_ILi8EEENSA_ILi32EEEEEENS5_IJS18_SC_EEEEEEEvNS4_8identityES11_S1C_vS1D_EENS_8epilogue10collective6detail29Sm90TmaWarpSpecializedAdapterINS1G_15DefaultEpilogueISJ_SK_SK_NS1F_6thread17LinearCombinationISJ_Li1EffLNS1K_9ScaleType4KindE0ELNS_15FloatRoundStyleE2ESJ_EENS1_15EpilogueDefaultEEEEEvvEEEEvNT_6ParamsE --------------------------
	.section	.nv.constant0._ZN7cutlass13device_kernelINS_4gemm6kernel13GemmUniversalIN4cute5tupleIJiiiiEEENS1_10collective13CollectiveMmaINS1_34MainloopSm90TmaGmmaWarpSpecializedILi4ENS5_IJNS4_1CILi2EEESB_NSA_ILi1EEEEEENS1_35KernelTmaWarpSpecializedCooperativeEEENS5_IJNSA_ILi128EEENSA_ILi256EEESG_EEENS_10tfloat32_tENS5_IJlSC_lEEESJ_SK_NS4_8TiledMMAINS4_8MMA_AtomIJNS4_4SM904GMMA30MMA_64x256x8_F32TF32TF32_SS_TNILNSO_7ScaleInE1ELSQ_1EEEEEENS4_6LayoutINS5_IJSB_SC_SC_EEENS5_IJSC_NSA_ILi0EEESV_EEEEENS5_IJNS4_10UnderscoreESY_SY_EEEEENS4_23SM90_TMA_LOAD_MULTICASTENS4_14ComposedLayoutINS4_7SwizzleILi3ELi4ELi3EEENS4_18smem_ptr_flag_bitsILi32EEENST_INS5_IJNSA_ILi8EEENSA_ILi32EEEEEENS5_IJS18_SC_EEEEEEEvNS4_8identityES11_S1C_vS1D_EENS_8epilogue10collective6detail29Sm90TmaWarpSpecializedAdapterINS1G_15DefaultEpilogueISJ_SK_SK_NS1F_6thread17LinearCombinationISJ_Li1EffLNS1K_9ScaleType4KindE0ELNS_15FloatRoundStyleE2ESJ_EENS1_15EpilogueDefaultEEEEEvvEEEEvNT_6ParamsE,"a",@progbits
	.sectionflags	@""
	.align	4
.nv.constant0._ZN7cutlass13device_kernelINS_4gemm6kernel13GemmUniversalIN4cute5tupleIJiiiiEEENS1_10collective13CollectiveMmaINS1_34MainloopSm90TmaGmmaWarpSpecializedILi4ENS5_IJNS4_1CILi2EEESB_NSA_ILi1EEEEEENS1_35KernelTmaWarpSpecializedCooperativeEEENS5_IJNSA_ILi128EEENSA_ILi256EEESG_EEENS_10tfloat32_tENS5_IJlSC_lEEESJ_SK_NS4_8TiledMMAINS4_8MMA_AtomIJNS4_4SM904GMMA30MMA_64x256x8_F32TF32TF32_SS_TNILNSO_7ScaleInE1ELSQ_1EEEEEENS4_6LayoutINS5_IJSB_SC_SC_EEENS5_IJSC_NSA_ILi0EEESV_EEEEENS5_IJNS4_10UnderscoreESY_SY_EEEEENS4_23SM90_TMA_LOAD_MULTICASTENS4_14ComposedLayoutINS4_7SwizzleILi3ELi4ELi3EEENS4_18smem_ptr_flag_bitsILi32EEENST_INS5_IJNSA_ILi8EEENSA_ILi32EEEEEENS5_IJS18_SC_EEEEEEEvNS4_8identityES11_S1C_vS1D_EENS_8epilogue10collective6detail29Sm90TmaWarpSpecializedAdapterINS1G_15DefaultEpilogueISJ_SK_SK_NS1F_6thread17LinearCombinationISJ_Li1EffLNS1K_9ScaleType4KindE0ELNS_15FloatRoundStyleE2ESJ_EENS1_15EpilogueDefaultEEEEEvvEEEEvNT_6ParamsE:
	.zero		1664


//--------------------- SYMBOLS --------------------------

	.type		.nv.reservedSmem.offset0,@object
	.size		.nv.reservedSmem.offset0,0x4
	.type		__assertfail,@function
